	.target	sm_90a

	.elftype	@"ET_EXEC"


//--------------------- .note.nv.tkinfo           --------------------------
	.section	.note.nv.tkinfo,"",@"SHT_NOTE"
	.sectionflags	@"SHF_NOTE_NV_TKINFO"
	.tkinfo
        /*0018*/ 	.word	0x00000002
        /*0030*/ 	.string	""
        /*0030*/ 	.string	"ptxas"
        /*0030*/ 	.string	"Cuda compilation tools, release 13.0, V13.0.88"
        /*0030*/ 	.string	"Build cuda_13.0.r13.0/compiler.36424714_0"
        /*0030*/ 	.string	"-v  -suppress-debug-info  -lineinfo  -arch sm_90a "



//--------------------- .note.nv.cuinfo           --------------------------
	.section	.note.nv.cuinfo,"",@"SHT_NOTE"
	.sectionflags	@"SHF_NOTE_NV_CUINFO"
        /*0018*/ 	.short	0x0002
        /*001a*/ 	.short	0x005a
        /*001c*/ 	.short	0x0082
	.zero		2


//--------------------- .nv.info                  --------------------------
	.section	.nv.info,"",@"SHT_CUDA_INFO"
	.align	4


	//----- nvinfo : EIATTR_REGCOUNT
	.align		4
        /*0000*/ 	.byte	0x04, 0x2f
        /*0002*/ 	.short	(.L_1 - .L_0)
	.align		4
.L_0:
        /*0004*/ 	.word	index@(gluon_wgmma)
        /*0008*/ 	.word	0x0000009a


	//----- nvinfo : EIATTR_FRAME_SIZE
	.align		4
.L_1:
        /*000c*/ 	.byte	0x04, 0x11
        /*000e*/ 	.short	(.L_3 - .L_2)
	.align		4
.L_2:
        /*0010*/ 	.word	index@(gluon_wgmma)
        /*0014*/ 	.word	0x00000000


	//----- nvinfo : EIATTR_MIN_STACK_SIZE
	.align		4
.L_3:
        /*0018*/ 	.byte	0x04, 0x12
        /*001a*/ 	.short	(.L_5 - .L_4)
	.align		4
.L_4:
        /*001c*/ 	.word	index@(gluon_wgmma)
        /*0020*/ 	.word	0x00000000
.L_5:


//--------------------- .nv.compat                --------------------------
	.section	.nv.compat,"",@"SHT_CUDA_COMPAT_INFO"
	.align	4
        /*0000*/ 	.byte	0x02, 0x09, 0x01, 0x00, 0x02, 0x02, 0x04, 0x00, 0x02, 0x05, 0x05, 0x00, 0x03, 0x07, 0x01, 0x01
        /*0010*/ 	.byte	0x02, 0x03, 0x03, 0x00, 0x02, 0x06, 0x01, 0x00, 0x04, 0x0b, 0x08, 0x00, 0x00, 0x00, 0x00, 0x00
        /*0020*/ 	.byte	0x00, 0x00, 0x00, 0x00


//--------------------- .nv.info.gluon_wgmma      --------------------------
	.section	.nv.info.gluon_wgmma,"",@"SHT_CUDA_INFO"
	.sectionflags	@""
	.align	4


	//----- nvinfo : EIATTR_CUDA_API_VERSION
	.align		4
        /*0000*/ 	.byte	0x04, 0x37
        /*0002*/ 	.short	(.L_7 - .L_6)
.L_6:
        /*0004*/ 	.word	0x00000082


	//----- nvinfo : EIATTR_KPARAM_INFO
	.align		4
.L_7:
        /*0008*/ 	.byte	0x04, 0x17
        /*000a*/ 	.short	(.L_9 - .L_8)
.L_8:
        /*000c*/ 	.word	0x00000000
        /*0010*/ 	.short	0x000a
        /*0012*/ 	.short	0x0048
        /*0014*/ 	.byte	0x00, 0xf4, 0x21, 0x00


	//----- nvinfo : EIATTR_KPARAM_INFO
	.align		4
.L_9:
        /*0018*/ 	.byte	0x04, 0x17
        /*001a*/ 	.short	(.L_11 - .L_10)
.L_10:
        /*001c*/ 	.word	0x00000000
        /*0020*/ 	.short	0x0009
        /*0022*/ 	.short	0x0040
        /*0024*/ 	.byte	0x00, 0xf4, 0x21, 0x00


	//----- nvinfo : EIATTR_KPARAM_INFO
	.align		4
.L_11:
        /*0028*/ 	.byte	0x04, 0x17
        /*002a*/ 	.short	(.L_13 - .L_12)
.L_12:
        /*002c*/ 	.word	0x00000000
        /*0030*/ 	.short	0x0008
        /*0032*/ 	.short	0x0038
        /*0034*/ 	.byte	0x00, 0xf0, 0x21, 0x00


	//----- nvinfo : EIATTR_KPARAM_INFO
	.align		4
.L_13:
        /*0038*/ 	.byte	0x04, 0x17
        /*003a*/ 	.short	(.L_15 - .L_14)
.L_14:
        /*003c*/ 	.word	0x00000000
        /*0040*/ 	.short	0x0007
        /*0042*/ 	.short	0x0030
        /*0044*/ 	.byte	0x00, 0xf0, 0x21, 0x00


	//----- nvinfo : EIATTR_KPARAM_INFO
	.align		4
.L_15:
        /*0048*/ 	.byte	0x04, 0x17
        /*004a*/ 	.short	(.L_17 - .L_16)
.L_16:
        /*004c*/ 	.word	0x00000000
        /*0050*/ 	.short	0x0006
        /*0052*/ 	.short	0x0028
        /*0054*/ 	.byte	0x00, 0xf0, 0x21, 0x00


	//----- nvinfo : EIATTR_KPARAM_INFO
	.align		4
.L_17:
        /*0058*/ 	.byte	0x04, 0x17
        /*005a*/ 	.short	(.L_19 - .L_18)
.L_18:
        /*005c*/ 	.word	0x00000000
        /*0060*/ 	.short	0x0005
        /*0062*/ 	.short	0x0020
        /*0064*/ 	.byte	0x00, 0xf0, 0x11, 0x00


	//----- nvinfo : EIATTR_KPARAM_INFO
	.align		4
.L_19:
        /*0068*/ 	.byte	0x04, 0x17
        /*006a*/ 	.short	(.L_21 - .L_20)
.L_20:
        /*006c*/ 	.word	0x00000000
        /*0070*/ 	.short	0x0004
        /*0072*/ 	.short	0x001c
        /*0074*/ 	.byte	0x00, 0xf0, 0x11, 0x00


	//----- nvinfo : EIATTR_KPARAM_INFO
	.align		4
.L_21:
        /*0078*/ 	.byte	0x04, 0x17
        /*007a*/ 	.short	(.L_23 - .L_22)
.L_22:
        /*007c*/ 	.word	0x00000000
        /*0080*/ 	.short	0x0003
        /*0082*/ 	.short	0x0018
        /*0084*/ 	.byte	0x00, 0xf0, 0x11, 0x00


	//----- nvinfo : EIATTR_KPARAM_INFO
	.align		4
.L_23:
        /*0088*/ 	.byte	0x04, 0x17
        /*008a*/ 	.short	(.L_25 - .L_24)
.L_24:
        /*008c*/ 	.word	0x00000000
        /*0090*/ 	.short	0x0002
        /*0092*/ 	.short	0x0010
        /*0094*/ 	.byte	0x00, 0xf4, 0x21, 0x00


	//----- nvinfo : EIATTR_KPARAM_INFO
	.align		4
.L_25:
        /*0098*/ 	.byte	0x04, 0x17
        /*009a*/ 	.short	(.L_27 - .L_26)
.L_26:
        /*009c*/ 	.word	0x00000000
        /*00a0*/ 	.short	0x0001
        /*00a2*/ 	.short	0x0008
        /*00a4*/ 	.byte	0x00, 0xf4, 0x21, 0x00


	//----- nvinfo : EIATTR_KPARAM_INFO
	.align		4
.L_27:
        /*00a8*/ 	.byte	0x04, 0x17
        /*00aa*/ 	.short	(.L_29 - .L_28)
.L_28:
        /*00ac*/ 	.word	0x00000000
        /*00b0*/ 	.short	0x0000
        /*00b2*/ 	.short	0x0000
        /*00b4*/ 	.byte	0x00, 0xf4, 0x21, 0x00


	//----- nvinfo : EIATTR_SPARSE_MMA_MASK
	.align		4
.L_29:
        /*00b8*/ 	.byte	0x03, 0x50
        /*00ba*/ 	.short	0x0000


	//----- nvinfo : EIATTR_MAXREG_COUNT
	.align		4
        /*00bc*/ 	.byte	0x03, 0x1b
        /*00be*/ 	.short	0x00ff


	//----- nvinfo : EIATTR_NUM_BARRIERS
	.align		4
        /*00c0*/ 	.byte	0x02, 0x4c
        /*00c2*/ 	.byte	0x01
	.zero		1


	//----- nvinfo : EIATTR_MERCURY_ISA_VERSION
	.align		4
        /*00c4*/ 	.byte	0x03, 0x5f
        /*00c6*/ 	.short	0x0101


	//----- nvinfo : EIATTR_INT_WARP_WIDE_INSTR_OFFSETS
	.align		4
        /*00c8*/ 	.byte	0x04, 0x31
        /*00ca*/ 	.short	(.L_31 - .L_30)


	//   ....[0]....
.L_30:
        /*00cc*/ 	.word	0x00001310


	//   ....[1]....
        /*00d0*/ 	.word	0x00001330


	//   ....[2]....
        /*00d4*/ 	.word	0x00001340


	//   ....[3]....
        /*00d8*/ 	.word	0x00001350


	//   ....[4]....
        /*00dc*/ 	.word	0x00001460


	//   ....[5]....
        /*00e0*/ 	.word	0x00001db0


	//   ....[6]....
        /*00e4*/ 	.word	0x00001dc0


	//   ....[7]....
        /*00e8*/ 	.word	0x00001e40


	//   ....[8]....
        /*00ec*/ 	.word	0x00001e50


	//   ....[9]....
        /*00f0*/ 	.word	0x000022b0


	//   ....[10]....
        /*00f4*/ 	.word	0x000022d0


	//----- nvinfo : EIATTR_COOP_GROUP_MASK_REGIDS
	.align		4
.L_31:
        /*00f8*/ 	.byte	0x04, 0x29
        /*00fa*/ 	.short	(.L_33 - .L_32)


	//   ....[0]....
.L_32:
        /*00fc*/ 	.word	0xffffffff


	//   ....[1]....
        /*0100*/ 	.word	0xffffffff


	//   ....[2]....
        /*0104*/ 	.word	0xffffffff


	//----- nvinfo : EIATTR_COOP_GROUP_INSTR_OFFSETS
	.align		4
.L_33:
        /*0108*/ 	.byte	0x04, 0x28
        /*010a*/ 	.short	(.L_35 - .L_34)


	//   ....[0]....
.L_34:
        /*010c*/ 	.word	0x00000150


	//   ....[1]....
        /*0110*/ 	.word	0x00000730


	//   ....[2]....
        /*0114*/ 	.word	0x00000ce0


	//----- nvinfo : EIATTR_MBARRIER_INSTR_OFFSETS
	.align		4
.L_35:
        /*0118*/ 	.byte	0x04, 0x39
        /*011a*/ 	.short	(.L_37 - .L_36)


	//   ....[0]....
.L_36:
        /*011c*/ 	.word	0x000014c0
        /*0120*/ 	.word	0x000000ff
        /*0124*/ 	.word	0x00010000
        /*0128*/ 	.short	0x0100
        /*012a*/ 	.byte	0x14
	.zero		1


	//   ....[1]....
        /*012c*/ 	.word	0x00001650
        /*0130*/ 	.word	0x000000ff
        /*0134*/ 	.word	0x00010008
        /*0138*/ 	.short	0x0100
        /*013a*/ 	.byte	0x14
	.zero		1


	//   ....[2]....
        /*013c*/ 	.word	0x000017e0
        /*0140*/ 	.word	0x000000ff
        /*0144*/ 	.word	0x00010010
        /*0148*/ 	.short	0x0100
        /*014a*/ 	.byte	0x14
	.zero		1


	//   ....[3]....
        /*014c*/ 	.word	0x00001880
        /*0150*/ 	.word	0x000000ff
        /*0154*/ 	.word	0x00010018
        /*0158*/ 	.short	0x0100
        /*015a*/ 	.byte	0x14
	.zero		1


	//   ....[4]....
        /*015c*/ 	.word	0x00001f40
        /*0160*/ 	.word	0x000000ff
        /*0164*/ 	.word	0x00010000
        /*0168*/ 	.short	0x010a
        /*016a*/ 	.byte	0x22
	.zero		1


	//   ....[5]....
        /*016c*/ 	.word	0x00002230
        /*0170*/ 	.word	0x000000ff
        /*0174*/ 	.word	0x00010000
        /*0178*/ 	.short	0x0108
        /*017a*/ 	.byte	0x14
	.zero		1


	//   ....[6]....
        /*017c*/ 	.word	0x00002370
        /*0180*/ 	.word	0x000000ff
        /*0184*/ 	.word	0x00010008
        /*0188*/ 	.short	0x0108
        /*018a*/ 	.byte	0x14
	.zero		1


	//   ....[7]....
        /*018c*/ 	.word	0x00002460
        /*0190*/ 	.word	0x000000ff
        /*0194*/ 	.word	0x00010010
        /*0198*/ 	.short	0x0108
        /*019a*/ 	.byte	0x14
	.zero		1


	//   ....[8]....
        /*019c*/ 	.word	0x00002550
        /*01a0*/ 	.word	0x000000ff
        /*01a4*/ 	.word	0x00010018
        /*01a8*/ 	.short	0x0108
        /*01aa*/ 	.byte	0x14
	.zero		1


	//   ....[9]....
        /*01ac*/ 	.word	0x00002880
        /*01b0*/ 	.word	0x000000ff
        /*01b4*/ 	.word	0x00010000
        /*01b8*/ 	.short	0x010a
        /*01ba*/ 	.byte	0x22
	.zero		1


	//----- nvinfo : EIATTR_NUM_MBARRIERS
	.align		4
.L_37:
        /*01bc*/ 	.byte	0x03, 0x38
        /*01be*/ 	.short	0x0004


	//----- nvinfo : EIATTR_EXIT_INSTR_OFFSETS
	.align		4
        /*01c0*/ 	.byte	0x04, 0x1c
        /*01c2*/ 	.short	(.L_39 - .L_38)


	//   ....[0]....
.L_38:
        /*01c4*/ 	.word	0x00002870


	//----- nvinfo : EIATTR_REQNTID
	.align		4
.L_39:
        /*01c8*/ 	.byte	0x04, 0x10
        /*01ca*/ 	.short	(.L_41 - .L_40)
.L_40:
        /*01cc*/ 	.word	0x00000080
        /*01d0*/ 	.word	0x00000001
        /*01d4*/ 	.word	0x00000001


	//----- nvinfo : EIATTR_CRS_STACK_SIZE
	.align		4
.L_41:
        /*01d8*/ 	.byte	0x04, 0x1e
        /*01da*/ 	.short	(.L_43 - .L_42)
.L_42:
        /*01dc*/ 	.word	0x00000000


	//----- nvinfo : EIATTR_CBANK_PARAM_SIZE
	.align		4
.L_43:
        /*01e0*/ 	.byte	0x03, 0x19
        /*01e2*/ 	.short	0x0050


	//----- nvinfo : EIATTR_PARAM_CBANK
	.align		4
        /*01e4*/ 	.byte	0x04, 0x0a
        /*01e6*/ 	.short	(.L_45 - .L_44)
	.align		4
.L_44:
        /*01e8*/ 	.word	index@(.nv.constant0.gluon_wgmma)
        /*01ec*/ 	.short	0x0210
        /*01ee*/ 	.short	0x0050


	//----- nvinfo : EIATTR_SW_WAR
	.align		4
.L_45:
        /*01f0*/ 	.byte	0x04, 0x36
        /*01f2*/ 	.short	(.L_47 - .L_46)
.L_46:
        /*01f4*/ 	.word	0x00000008
.L_47:


//--------------------- .nv.callgraph             --------------------------
	.section	.nv.callgraph,"",@"SHT_CUDA_CALLGRAPH"
	.align	4
	.sectionentsize	8
	.align		4
        /*0000*/ 	.word	0x00000000
	.align		4
        /*0004*/ 	.word	0xffffffff
	.align		4
        /*0008*/ 	.word	0x00000000
	.align		4
        /*000c*/ 	.word	0xfffffffe
	.align		4
        /*0010*/ 	.word	0x00000000
	.align		4
        /*0014*/ 	.word	0xfffffffd
	.align		4
        /*0018*/ 	.word	0x00000000
	.align		4
        /*001c*/ 	.word	0xfffffffc


//--------------------- .text.gluon_wgmma         --------------------------
	.section	.text.gluon_wgmma,"ax",@progbits
	.align	128
        .global         gluon_wgmma
        .type           gluon_wgmma,@function
        .size           gluon_wgmma,(.L_x_52 - gluon_wgmma)
        .other          gluon_wgmma,@"STO_CUDA_ENTRY STV_DEFAULT"
gluon_wgmma:
.text.gluon_wgmma:
[----:B------:R-:W-:Y:S01]  /*0000*/  LDC R1, c[0x0][0x28] ;  /* 0x00000a00ff017b82 */ /* 0x000fe20000000800 */
[----:B------:R-:W1:Y:S07]  /*0010*/  S2R R0, SR_TID.X ;  /* 0x0000000000007919 */ /* 0x000e6e0000002100 */
[----:B------:R-:W2:Y:S01]  /*0020*/  S2UR UR4, SR_CgaCtaId ;  /* 0x00000000000479c3 */ /* 0x000ea20000008800 */
[----:B------:R-:W-:Y:S01]  /*0030*/  UMOV UR20, 0x400 ;  /* 0x0000040000147882 */ /* 0x000fe20000000000 */
[----:B------:R-:W-:Y:S01]  /*0040*/  ULDC UR6, c[0x0][0xc] ;  /* 0x0000030000067ab9 */ /* 0x000fe20000000800 */
[----:B------:R-:W-:Y:S01]  /*0050*/  ULDC.64 UR26, c[0x0][0x250] ;  /* 0x00009400001a7ab9 */ /* 0x000fe20000000a00 */
[----:B------:R-:W-:Y:S04]  /*0060*/  BSSY B0, `(.L_x_0) ;  /* 0x000001f000007945 */ /* 0x000fe80003800000 */
[----:B------:R-:W3:Y:S08]  /*0070*/  LDC R6, c[0x0][0x228] ;  /* 0x00008a00ff067b82 */ /* 0x000ef00000000800 */
[----:B------:R-:W4:Y:S08]  /*0080*/  LDC R14, c[0x0][0x230] ;  /* 0x00008c00ff0e7b82 */ /* 0x000f300000000800 */
[----:B------:R-:W-:Y:S01]  /*0090*/  S2UR UR32, SR_CTAID.Y ;  /* 0x00000000002079c3 */ /* 0x000fe20000002600 */
[----:B--2---:R-:W-:-:S03]  /*00a0*/  ULEA UR20, UR4, UR20, 0x18 ;  /* 0x0000001404147291 */ /* 0x004fc6000f8ec03f */
[----:B------:R-:W-:Y:S01]  /*00b0*/  ULDC UR4, c[0x0][0x10] ;  /* 0x0000040000047ab9 */ /* 0x000fe20000000800 */
[----:B-1----:R-:W-:-:S03]  /*00c0*/  LOP3.LUT R2, R0, 0x7f, RZ, 0xc0, !PT ;  /* 0x0000007f00027812 */ /* 0x002fc600078ec0ff */
[----:B------:R-:W1:Y:S01]  /*00d0*/  S2UR UR5, SR_CTAID.Z ;  /* 0x00000000000579c3 */ /* 0x000e620000002700 */
[----:B---3--:R-:W-:Y:S01]  /*00e0*/  VIADD R6, R6, 0xffffffff ;  /* 0xffffffff06067836 */ /* 0x008fe20000000000 */
[C---:B------:R-:W-:Y:S02]  /*00f0*/  ISETP.GE.U32.AND P0, PT, R2.reuse, 0x20, PT ;  /* 0x000000200200780c */ /* 0x040fe40003f06070 */
[C---:B------:R-:W-:Y:S02]  /*0100*/  ISETP.NE.U32.AND P2, PT, R2.reuse, RZ, PT ;  /* 0x000000ff0200720c */ /* 0x040fe40003f45070 */
[----:B------:R-:W-:Y:S02]  /*0110*/  LEA R12, R2, UR20, 0x2 ;  /* 0x00000014020c7c11 */ /* 0x000fe4000f8e10ff */
[----:B------:R-:W2:Y:S01]  /*0120*/  S2UR UR29, SR_CTAID.X ;  /* 0x00000000001d79c3 */ /* 0x000ea20000002500 */
[----:B----4-:R-:W-:-:S06]  /*0130*/  VIADD R13, R14, 0xffffffff ;  /* 0xffffffff0e0d7836 */ /* 0x010fcc0000000000 */
[----:B------:R3:W-:Y:S01]  /*0140*/  @!P0 STS [R12], RZ ;  /* 0x000000ff0c008388 */ /* 0x0007e20000000800 */
[----:B------:R-:W-:-:S03]  /*0150*/  NOP ;  /* 0x0000000000007918 */ /* 0x000fc60000000000 */
[----:B------:R3:W-:Y:S01]  /*0160*/  @!P2 STS [UR20+0x24], R6 ;  /* 0x00002406ff00a988 */ /* 0x0007e20008000814 */
[----:B-1----:R-:W-:-:S03]  /*0170*/  UIMAD UR4, UR5, UR4, UR32 ;  /* 0x00000004050472a4 */ /* 0x002fc6000f8e0220 */
[----:B------:R3:W-:Y:S01]  /*0180*/  @!P2 STS [UR20+0x20], R13 ;  /* 0x0000200dff00a988 */ /* 0x0007e20008000814 */
[----:B--2---:R-:W-:-:S04]  /*0190*/  UIMAD UR4, UR4, UR6, UR29 ;  /* 0x00000006040472a4 */ /* 0x004fc8000f8e021d */
[----:B------:R-:W-:-:S03]  /*01a0*/  UIMAD UR5, UR4, 0x180, URZ ;  /* 0x00000180040578a4 */ /* 0x000fc6000f8e023f */
[----:B------:R-:W-:Y:S01]  /*01b0*/  UMOV UR4, URZ ;  /* 0x0000003f00047c82 */ /* 0x000fe20008000000 */
[----:B------:R-:W-:-:S04]  /*01c0*/  UIADD3 UR22, UP0, UR5, UR26, URZ ;  /* 0x0000001a05167290 */ /* 0x000fc8000ff1e03f */
[----:B------:R-:W-:Y:S01]  /*01d0*/  ULEA.HI.X.SX32 UR21, UR5, UR27, 0x1, UP0 ;  /* 0x0000001b05157291 */ /* 0x000fe200080f0e3f */
[----:B---3--:R-:W-:Y:S11]  /*01e0*/  @P2 BRA `(.L_x_1) ;  /* 0x0000000000182947 */ /* 0x008ff60003800000 */
[----:B------:R-:W1:Y:S01]  /*01f0*/  LDS R3, [UR20+0x8] ;  /* 0x00000814ff037984 */ /* 0x000e620008000800 */
[----:B------:R-:W2:Y:S01]  /*0200*/  LDC.64 R8, c[0x0][0x210] ;  /* 0x00008400ff087b82 */ /* 0x000ea20000000a00 */
[----:B------:R-:W-:Y:S02]  /*0210*/  IMAD.MOV.U32 R4, RZ, RZ, 0x70 ;  /* 0x00000070ff047424 */ /* 0x000fe400078e00ff */
[----:B--2---:R2:W-:Y:S03]  /*0220*/  STS.64 [UR20], R8 ;  /* 0x00000008ff007988 */ /* 0x0045e60008000a14 */
[----:B-1----:R-:W-:-:S05]  /*0230*/  LOP3.LUT R3, R3, 0x10, R4, 0xd8, !PT ;  /* 0x0000001003037812 */ /* 0x002fca00078ed804 */
[----:B------:R2:W-:Y:S02]  /*0240*/  STS [UR20+0x8], R3 ;  /* 0x00000803ff007988 */ /* 0x0005e40008000814 */
.L_x_1:
[----:B------:R-:W-:Y:S05]  /*0250*/  BSYNC B0 ;  /* 0x0000000000007941 */ /* 0x000fea0003800000 */
.L_x_0:
[----:B------:R-:W-:Y:S04]  /*0260*/  BSSY B0, `(.L_x_2) ;  /* 0x000000a000007945 */ /* 0x000fe80003800000 */
[----:B------:R-:W-:Y:S05]  /*0270*/  @P2 BRA `(.L_x_3) ;  /* 0x0000000000202947 */ /* 0x000fea0003800000 */
[----:B--2---:R-:W1:Y:S01]  /*0280*/  LDS R3, [UR20+0x34] ;  /* 0x00003414ff037984 */ /* 0x004e620008000800 */
[----:B------:R-:W-:Y:S02]  /*0290*/  IMAD.MOV.U32 R4, RZ, RZ, 0x1f000000 ;  /* 0x1f000000ff047424 */ /* 0x000fe400078e00ff */
[----:B------:R-:W-:Y:S01]  /*02a0*/  @!P2 IMAD.MOV.U32 R5, RZ, RZ, 0x7f ;  /* 0x0000007fff05a424 */ /* 0x000fe200078e00ff */
[----:B------:R-:W2:Y:S02]  /*02b0*/  @!P2 LDS R8, [UR20+0x38] ;  /* 0x00003814ff08a984 */ /* 0x000ea40008000800 */
[----:B-1----:R-:W-:Y:S02]  /*02c0*/  LOP3.LUT R3, R3, 0xff000000, R4, 0xb8, !PT ;  /* 0xff00000003037812 */ /* 0x002fe400078eb804 */
[----:B--2---:R-:W-:-:S03]  /*02d0*/  @!P2 LOP3.LUT R4, R8, 0xff, R5, 0xb8, !PT ;  /* 0x000000ff0804a812 */ /* 0x004fc600078eb805 */
[----:B------:R1:W-:Y:S04]  /*02e0*/  STS [UR20+0x34], R3 ;  /* 0x00003403ff007988 */ /* 0x0003e80008000814 */
[----:B------:R1:W-:Y:S02]  /*02f0*/  @!P2 STS [UR20+0x38], R4 ;  /* 0x00003804ff00a988 */ /* 0x0003e40008000814 */
.L_x_3:
[----:B------:R-:W-:Y:S05]  /*0300*/  BSYNC B0 ;  /* 0x0000000000007941 */ /* 0x000fea0003800000 */
.L_x_2:
[----:B------:R-:W-:Y:S04]  /*0310*/  BSSY B0, `(.L_x_4) ;  /* 0x000000e000007945 */ /* 0x000fe80003800000 */
[----:B------:R-:W-:Y:S05]  /*0320*/  @P2 BRA `(.L_x_5) ;  /* 0x0000000000302947 */ /* 0x000fea0003800000 */
[----:B-1----:R-:W1:Y:S01]  /*0330*/  LDS R4, [UR20+0x34] ;  /* 0x00003414ff047984 */ /* 0x002e620008000800 */
[----:B------:R-:W3:Y:S03]  /*0340*/  LDC.64 R10, c[0x0][0x238] ;  /* 0x00008e00ff0a7b82 */ /* 0x000ee60000000a00 */
[----:B--2---:R-:W2:Y:S01]  /*0350*/  LDS R3, [UR20+0x1c] ;  /* 0x00001c14ff037984 */ /* 0x004ea20008000800 */
[C---:B---3--:R-:W-:Y:S01]  /*0360*/  SHF.L.U64.HI R8, R10.reuse, 0x1, R11 ;  /* 0x000000010a087819 */ /* 0x048fe2000001020b */
[----:B------:R-:W-:-:S03]  /*0370*/  IMAD.SHL.U32 R5, R10, 0x2, RZ ;  /* 0x000000020a057824 */ /* 0x000fc600078e00ff */
[--C-:B------:R-:W-:Y:S02]  /*0380*/  SHF.R.U32.HI R10, RZ, 0x4, R8.reuse ;  /* 0x00000004ff0a7819 */ /* 0x100fe40000011608 */
[----:B------:R-:W-:-:S05]  /*0390*/  SHF.R.U64 R5, R5, 0x4, R8 ;  /* 0x0000000405057819 */ /* 0x000fca0000001208 */
[----:B------:R3:W-:Y:S01]  /*03a0*/  STS [UR20+0xc], R5 ;  /* 0x00000c05ff007988 */ /* 0x0007e20008000814 */
[----:B-1----:R-:W-:Y:S02]  /*03b0*/  LOP3.LUT R4, R4, 0x7, RZ, 0xb8, !PT ;  /* 0x0000000704047812 */ /* 0x002fe400078eb8ff */
[----:B--2---:R-:W-:-:S03]  /*03c0*/  LOP3.LUT R3, R3, 0xf, R10, 0xb8, !PT ;  /* 0x0000000f03037812 */ /* 0x004fc600078eb80a */
[----:B------:R3:W-:Y:S04]  /*03d0*/  STS [UR20+0x34], R4 ;  /* 0x00003404ff007988 */ /* 0x0007e80008000814 */
[----:B------:R3:W-:Y:S02]  /*03e0*/  STS [UR20+0x1c], R3 ;  /* 0x00001c03ff007988 */ /* 0x0007e40008000814 */
.L_x_5:
[----:B------:R-:W-:Y:S05]  /*03f0*/  BSYNC B0 ;  /* 0x0000000000007941 */ /* 0x000fea0003800000 */
.L_x_4:
[----:B------:R-:W-:Y:S04]  /*0400*/  BSSY B1, `(.L_x_6) ;  /* 0x000001a000017945 */ /* 0x000fe80003800000 */
[----:B------:R-:W-:Y:S04]  /*0410*/  BSSY B0, `(.L_x_7) ;  /* 0x0000015000007945 */ /* 0x000fe80003800000 */
[----:B------:R-:W-:Y:S05]  /*0420*/  @P2 BRA `(.L_x_8) ;  /* 0x0000000000202947 */ /* 0x000fea0003800000 */
[----:B-123--:R-:W1:Y:S02]  /*0430*/  LDS R3, [UR20+0x34] ;  /* 0x00003414ff037984 */ /* 0x00ee640008000800 */
[----:B-1----:R-:W-:-:S05]  /*0440*/  LOP3.LUT R3, R3, 0x38, RZ, 0xb8, !PT ;  /* 0x0000003803037812 */ /* 0x002fca00078eb8ff */
[----:B------:R1:W-:Y:S01]  /*0450*/  STS [UR20+0x34], R3 ;  /* 0x00003403ff007988 */ /* 0x0003e20008000814 */
[----:B------:R-:W-:Y:S05]  /*0460*/  @P2 BRA `(.L_x_9) ;  /* 0x0000000000202947 */ /* 0x000fea0003800000 */
[----:B-1----:R-:W1:Y:S01]  /*0470*/  LDS R3, [UR20+0x8] ;  /* 0x00000814ff037984 */ /* 0x002e620008000800 */
[----:B------:R-:W-:-:S05]  /*0480*/  IMAD.MOV.U32 R4, RZ, RZ, 0x780 ;  /* 0x00000780ff047424 */ /* 0x000fca00078e00ff */
[----:B-1----:R-:W-:-:S05]  /*0490*/  LOP3.LUT R3, R3, 0x300, R4, 0xd8, !PT ;  /* 0x0000030003037812 */ /* 0x002fca00078ed804 */
[----:B------:R4:W-:Y:S02]  /*04a0*/  STS [UR20+0x8], R3 ;  /* 0x00000803ff007988 */ /* 0x0009e40008000814 */
.L_x_8:
[----:B------:R-:W-:Y:S05]  /*04b0*/  @P2 BRA `(.L_x_10) ;  /* 0x0000000000282947 */ /* 0x000fea0003800000 */
[----:B-1234-:R-:W1:Y:S02]  /*04c0*/  LDS R3, [UR20+0x8] ;  /* 0x00000814ff037984 */ /* 0x01ee640008000800 */
[----:B-1----:R-:W-:-:S05]  /*04d0*/  LOP3.LUT R3, R3, 0x1800, RZ, 0xb8, !PT ;  /* 0x0000180003037812 */ /* 0x002fca00078eb8ff */
[----:B------:R2:W-:Y:S02]  /*04e0*/  STS [UR20+0x8], R3 ;  /* 0x00000803ff007988 */ /* 0x0005e40008000814 */
.L_x_9:
[----:B------:R-:W-:Y:S05]  /*04f0*/  @P2 BREAK B0 ;  /* 0x0000000000002942 */ /* 0x000fea0003800000 */
[----:B------:R-:W-:Y:S05]  /*0500*/  @P2 BRA `(.L_x_11) ;  /* 0x0000000000242947 */ /* 0x000fea0003800000 */
[----:B------:R-:W3:Y:S01]  /*0510*/  LDS R4, [UR20+0x8] ;  /* 0x00000814ff047984 */ /* 0x000ee20008000800 */
[----:B-12---:R-:W-:-:S05]  /*0520*/  IMAD.MOV.U32 R3, RZ, RZ, 0x6000 ;  /* 0x00006000ff037424 */ /* 0x006fca00078e00ff */
[----:B---3--:R-:W-:-:S04]  /*0530*/  LOP3.LUT R3, R4, 0x4000, R3, 0xd8, !PT ;  /* 0x0000400004037812 */ /* 0x008fc800078ed803 */
[----:B------:R-:W-:-:S05]  /*0540*/  LOP3.LUT R3, R3, 0x400000, RZ, 0xb8, !PT ;  /* 0x0040000003037812 */ /* 0x000fca00078eb8ff */
[----:B------:R5:W-:Y:S02]  /*0550*/  STS [UR20+0x8], R3 ;  /* 0x00000803ff007988 */ /* 0x000be40008000814 */
.L_x_10:
[----:B------:R-:W-:Y:S05]  /*0560*/  BSYNC B0 ;  /* 0x0000000000007941 */ /* 0x000fea0003800000 */
.L_x_7:
[----:B-12345:R-:W1:Y:S02]  /*0570*/  @!P2 LDS R3, [UR20+0x8] ;  /* 0x00000814ff03a984 */ /* 0x03ee640008000800 */
[----:B-1----:R-:W-:-:S05]  /*0580*/  @!P2 LOP3.LUT R3, R3, 0x8000, RZ, 0xb8, !PT ;  /* 0x000080000303a812 */ /* 0x002fca00078eb8ff */
[----:B------:R3:W-:Y:S02]  /*0590*/  @!P2 STS [UR20+0x8], R3 ;  /* 0x00000803ff00a988 */ /* 0x0007e40008000814 */
.L_x_11:
[----:B------:R-:W-:Y:S05]  /*05a0*/  BSYNC B1 ;  /* 0x0000000000017941 */ /* 0x000fea0003800000 */
.L_x_6:
[----:B------:R-:W-:Y:S05]  /*05b0*/  WARPSYNC.ALL ;  /* 0x0000000000007948 */ /* 0x000fea0003800000 */
[----:B------:R-:W4:Y:S02]  /*05c0*/  LDC R7, c[0x0][0x22c] ;  /* 0x00008b00ff077b82 */ /* 0x000f240000000800 */
[----:B----4-:R-:W-:Y:S01]  /*05d0*/  VIADD R7, R7, 0xffffffff ;  /* 0xffffffff07077836 */ /* 0x010fe20000000000 */
[----:B------:R-:W-:Y:S06]  /*05e0*/  @P0 BRA `(.L_x_12) ;  /* 0x00000000002c0947 */ /* 0x000fec0003800000 */
[----:B-123--:R-:W1:Y:S01]  /*05f0*/  S2R R3, SR_LANEID ;  /* 0x0000000000037919 */ /* 0x00ee620000000000 */
[----:B------:R-:W-:Y:S05]  /*0600*/  WARPSYNC.ALL ;  /* 0x0000000000007948 */ /* 0x000fea0003800000 */
[----:B-1----:R-:W-:-:S05]  /*0610*/  IMAD.SHL.U32 R3, R3, 0x4, RZ ;  /* 0x0000000403037824 */ /* 0x002fca00078e00ff */
[----:B------:R-:W1:Y:S01]  /*0620*/  LDS R9, [R3+UR20] ;  /* 0x0000001403097984 */ /* 0x000e620008000800 */
[----:B------:R-:W-:Y:S01]  /*0630*/  IADD3 R4, P1, R3, UR22, RZ ;  /* 0x0000001603047c10 */ /* 0x000fe2000ff3e0ff */
[----:B------:R-:W-:-:S04]  /*0640*/  UMOV UR23, UR21 ;  /* 0x0000001500177c82 */ /* 0x000fc80008000000 */
[----:B------:R-:W-:-:S05]  /*0650*/  IMAD.X R5, RZ, RZ, UR21, P1 ;  /* 0x00000015ff057e24 */ /* 0x000fca00088e06ff */
[----:B-1----:R4:W5:Y:S01]  /*0660*/  ATOMG.E.EXCH.STRONG.GPU PT, RZ, [R4], R9 ;  /* 0x0000000904ff73a8 */ /* 0x00296200041ee100 */
[----:B------:R-:W-:-:S04]  /*0670*/  DEPBAR {5,4,3,2,1,0} ;  /* 0x0000003f0000791a */ /* 0x000fc80000000000 */
[----:B------:R4:W-:Y:S01]  /*0680*/  UTMACCTL.IV [UR22] ;  /* 0x00000000160079b9 */ /* 0x0009e20008000000 */
[----:B------:R-:W-:Y:S01]  /*0690*/  NOP ;  /* 0x0000000000007918 */ /* 0x000fe20000000000 */
.L_x_12:
[----:B------:R-:W-:Y:S05]  /*06a0*/  @P0 BRA `(.L_x_13) ;  /* 0x00000000000c0947 */ /* 0x000fea0003800000 */
[----:B------:R0:W-:Y:S01]  /*06b0*/  UTMACMDFLUSH ;  /* 0x00000000000079b7 */ /* 0x0001e20000000000 */
[----:B------:R-:W-:Y:S05]  /*06c0*/  @P0 BRA `(.L_x_13) ;  /* 0x0000000000040947 */ /* 0x000fea0003800000 */
[----:B------:R-:W-:-:S04]  /*06d0*/  DEPBAR.LE SB0, 0x0 ;  /* 0x000080000000791a */ /* 0x000fc80000000000 */
.L_x_13:
[----:B------:R-:W-:Y:S05]  /*06e0*/  WARPSYNC.ALL ;  /* 0x0000000000007948 */ /* 0x000fea0003800000 */
[----:B-----5:R-:W-:Y:S06]  /*06f0*/  BAR.SYNC.DEFER_BLOCKING 0x0 ;  /* 0x0000000000007b1d */ /* 0x020fec0000010000 */
[----:B------:R-:W-:Y:S02]  /*0700*/  BSSY B1, `(.L_x_14) ;  /* 0x000000b000017945 */ /* 0x000fe40003800000 */
[----:B------:R-:W-:Y:S06]  /*0710*/  BAR.SYNC.DEFER_BLOCKING 0x0 ;  /* 0x0000000000007b1d */ /* 0x000fec0000010000 */
[----:B------:R5:W-:Y:S01]  /*0720*/  @!P0 STS [R12], RZ ;  /* 0x000000ff0c008388 */ /* 0x000be20000000800 */
[----:B------:R-:W-:Y:S01]  /*0730*/  NOP ;  /* 0x0000000000007918 */ /* 0x000fe20000000000 */
[----:B------:R-:W-:Y:S05]  /*0740*/  @P2 BRA `(.L_x_15) ;  /* 0x0000000000182947 */ /* 0x000fea0003800000 */
[----:B-123--:R-:W1:Y:S01]  /*0750*/  LDS R3, [UR20+0x8] ;  /* 0x00000814ff037984 */ /* 0x00ee620008000800 */
[----:B----4-:R-:W2:Y:S01]  /*0760*/  LDC.64 R8, c[0x0][0x218] ;  /* 0x00008600ff087b82 */ /* 0x010ea20000000a00 */
[----:B------:R-:W-:Y:S02]  /*0770*/  IMAD.MOV.U32 R4, RZ, RZ, 0x70 ;  /* 0x00000070ff047424 */ /* 0x000fe400078e00ff */
[----:B--2---:R2:W-:Y:S03]  /*0780*/  STS.64 [UR20], R8 ;  /* 0x00000008ff007988 */ /* 0x0045e60008000a14 */
[----:B-1----:R-:W-:-:S05]  /*0790*/  LOP3.LUT R3, R3, 0x10, R4, 0xd8, !PT ;  /* 0x0000001003037812 */ /* 0x002fca00078ed804 */
[----:B------:R2:W-:Y:S02]  /*07a0*/  STS [UR20+0x8], R3 ;  /* 0x00000803ff007988 */ /* 0x0005e40008000814 */
.L_x_15:
[----:B----4-:R-:W-:Y:S05]  /*07b0*/  BSYNC B1 ;  /* 0x0000000000017941 */ /* 0x010fea0003800000 */
.L_x_14:
[----:B------:R-:W-:Y:S04]  /*07c0*/  BSSY B1, `(.L_x_16) ;  /* 0x000000a000017945 */ /* 0x000fe80003800000 */
[----:B------:R-:W-:Y:S05]  /*07d0*/  @P2 BRA `(.L_x_17) ;  /* 0x0000000000202947 */ /* 0x000fea0003800000 */
[----:B-123--:R-:W1:Y:S01]  /*07e0*/  LDS R3, [UR20+0x34] ;  /* 0x00003414ff037984 */ /* 0x00ee620008000800 */
[----:B------:R-:W-:Y:S02]  /*07f0*/  IMAD.MOV.U32 R4, RZ, RZ, 0x3f000000 ;  /* 0x3f000000ff047424 */ /* 0x000fe400078e00ff */
[----:B------:R-:W-:Y:S01]  /*0800*/  @!P2 IMAD.MOV.U32 R5, RZ, RZ, 0x1f ;  /* 0x0000001fff05a424 */ /* 0x000fe200078e00ff */
[----:B------:R-:W2:Y:S02]  /*0810*/  @!P2 LDS R8, [UR20+0x38] ;  /* 0x00003814ff08a984 */ /* 0x000ea40008000800 */
[----:B-1----:R-:W-:Y:S02]  /*0820*/  LOP3.LUT R3, R3, 0xff000000, R4, 0xb8, !PT ;  /* 0xff00000003037812 */ /* 0x002fe400078eb804 */
[----:B--2---:R-:W-:-:S03]  /*0830*/  @!P2 LOP3.LUT R4, R8, 0xff, R5, 0xb8, !PT ;  /* 0x000000ff0804a812 */ /* 0x004fc600078eb805 */
[----:B------:R4:W-:Y:S04]  /*0840*/  STS [UR20+0x34], R3 ;  /* 0x00003403ff007988 */ /* 0x0009e80008000814 */
[----:B------:R4:W-:Y:S02]  /*0850*/  @!P2 STS [UR20+0x38], R4 ;  /* 0x00003804ff00a988 */ /* 0x0009e40008000814 */
.L_x_17:
[----:B------:R-:W-:Y:S05]  /*0860*/  BSYNC B1 ;  /* 0x0000000000017941 */ /* 0x000fea0003800000 */
.L_x_16:
[----:B------:R-:W-:Y:S04]  /*0870*/  BSSY B1, `(.L_x_18) ;  /* 0x0000004000017945 */ /* 0x000fe80003800000 */
[----:B------:R-:W-:Y:S05]  /*0880*/  @P2 BRA `(.L_x_19) ;  /* 0x0000000000082947 */ /* 0x000fea0003800000 */
[----:B------:R1:W-:Y:S04]  /*0890*/  STS [UR20+0x24], R13 ;  /* 0x0000240dff007988 */ /* 0x0003e80008000814 */
[----:B------:R1:W-:Y:S02]  /*08a0*/  STS [UR20+0x20], R7 ;  /* 0x00002007ff007988 */ /* 0x0003e40008000814 */
.L_x_19:
[----:B------:R-:W-:Y:S05]  /*08b0*/  BSYNC B1 ;  /* 0x0000000000017941 */ /* 0x000fea0003800000 */
.L_x_18:
[----:B------:R-:W-:Y:S04]  /*08c0*/  BSSY B1, `(.L_x_20) ;  /* 0x000000e000017945 */ /* 0x000fe80003800000 */
[----:B------:R-:W-:Y:S05]  /*08d0*/  @P2 BRA `(.L_x_21) ;  /* 0x0000000000302947 */ /* 0x000fea0003800000 */
[----:B----4-:R-:W4:Y:S01]  /*08e0*/  LDS R4, [UR20+0x34] ;  /* 0x00003414ff047984 */ /* 0x010f220008000800 */
[----:B------:R-:W4:Y:S03]  /*08f0*/  LDC.64 R10, c[0x0][0x240] ;  /* 0x00009000ff0a7b82 */ /* 0x000f260000000a00 */
[----:B-123--:R-:W1:Y:S01]  /*0900*/  LDS R3, [UR20+0x1c] ;  /* 0x00001c14ff037984 */ /* 0x00ee620008000800 */
[C---:B----4-:R-:W-:Y:S01]  /*0910*/  SHF.L.U64.HI R8, R10.reuse, 0x1, R11 ;  /* 0x000000010a087819 */ /* 0x050fe2000001020b */
[----:B------:R-:W-:-:S03]  /*0920*/  IMAD.SHL.U32 R5, R10, 0x2, RZ ;  /* 0x000000020a057824 */ /* 0x000fc600078e00ff */
[--C-:B------:R-:W-:Y:S02]  /*0930*/  SHF.R.U32.HI R10, RZ, 0x4, R8.reuse ;  /* 0x00000004ff0a7819 */ /* 0x100fe40000011608 */
[----:B------:R-:W-:-:S05]  /*0940*/  SHF.R.U64 R5, R5, 0x4, R8 ;  /* 0x0000000405057819 */ /* 0x000fca0000001208 */
[----:B------:R2:W-:Y:S01]  /*0950*/  STS [UR20+0xc], R5 ;  /* 0x00000c05ff007988 */ /* 0x0005e20008000814 */
[----:B------:R-:W-:Y:S02]  /*0960*/  LOP3.LUT R4, R4, 0x7, RZ, 0xb8, !PT ;  /* 0x0000000704047812 */ /* 0x000fe400078eb8ff */
[----:B-1----:R-:W-:-:S03]  /*0970*/  LOP3.LUT R3, R3, 0xf, R10, 0xb8, !PT ;  /* 0x0000000f03037812 */ /* 0x002fc600078eb80a */
[----:B------:R2:W-:Y:S04]  /*0980*/  STS [UR20+0x34], R4 ;  /* 0x00003404ff007988 */ /* 0x0005e80008000814 */
[----:B------:R2:W-:Y:S02]  /*0990*/  STS [UR20+0x1c], R3 ;  /* 0x00001c03ff007988 */ /* 0x0005e40008000814 */
.L_x_21:
[----:B------:R-:W-:Y:S05]  /*09a0*/  BSYNC B1 ;  /* 0x0000000000017941 */ /* 0x000fea0003800000 */
.L_x_20:
[----:B------:R-:W-:Y:S04]  /*09b0*/  BSSY B2, `(.L_x_22) ;  /* 0x000001a000027945 */ /* 0x000fe80003800000 */
[----:B------:R-:W-:Y:S04]  /*09c0*/  BSSY B1, `(.L_x_23) ;  /* 0x0000015000017945 */ /* 0x000fe80003800000 */
[----:B------:R-:W-:Y:S05]  /*09d0*/  @P2 BRA `(.L_x_24) ;  /* 0x0000000000202947 */ /* 0x000fea0003800000 */
[----:B-1234-:R-:W1:Y:S02]  /*09e0*/  LDS R3, [UR20+0x34] ;  /* 0x00003414ff037984 */ /* 0x01ee640008000800 */
[----:B-1----:R-:W-:-:S05]  /*09f0*/  LOP3.LUT R3, R3, 0x38, RZ, 0xb8, !PT ;  /* 0x0000003803037812 */ /* 0x002fca00078eb8ff */
[----:B------:R1:W-:Y:S01]  /*0a00*/  STS [UR20+0x34], R3 ;  /* 0x00003403ff007988 */ /* 0x0003e20008000814 */
[----:B------:R-:W-:Y:S05]  /*0a10*/  @P2 BRA `(.L_x_25) ;  /* 0x0000000000202947 */ /* 0x000fea0003800000 */
[----:B-1----:R-:W1:Y:S01]  /*0a20*/  LDS R3, [UR20+0x8] ;  /* 0x00000814ff037984 */ /* 0x002e620008000800 */
[----:B------:R-:W-:-:S05]  /*0a30*/  IMAD.MOV.U32 R4, RZ, RZ, 0x780 ;  /* 0x00000780ff047424 */ /* 0x000fca00078e00ff */
[----:B-1----:R-:W-:-:S05]  /*0a40*/  LOP3.LUT R3, R3, 0x300, R4, 0xd8, !PT ;  /* 0x0000030003037812 */ /* 0x002fca00078ed804 */
[----:B------:R1:W-:Y:S02]  /*0a50*/  STS [UR20+0x8], R3 ;  /* 0x00000803ff007988 */ /* 0x0003e40008000814 */
.L_x_24:
[----:B------:R-:W-:Y:S05]  /*0a60*/  @P2 BRA `(.L_x_26) ;  /* 0x0000000000282947 */ /* 0x000fea0003800000 */
[----:B-1234-:R-:W1:Y:S02]  /*0a70*/  LDS R3, [UR20+0x8] ;  /* 0x00000814ff037984 */ /* 0x01ee640008000800 */
[----:B-1----:R-:W-:-:S05]  /*0a80*/  LOP3.LUT R3, R3, 0x1800, RZ, 0xb8, !PT ;  /* 0x0000180003037812 */ /* 0x002fca00078eb8ff */
[----:B------:R2:W-:Y:S02]  /*0a90*/  STS [UR20+0x8], R3 ;  /* 0x00000803ff007988 */ /* 0x0005e40008000814 */
.L_x_25:
[----:B------:R-:W-:Y:S05]  /*0aa0*/  @P2 BREAK B1 ;  /* 0x0000000000012942 */ /* 0x000fea0003800000 */
[----:B------:R-:W-:Y:S05]  /*0ab0*/  @P2 BRA `(.L_x_27) ;  /* 0x0000000000242947 */ /* 0x000fea0003800000 */
[----:B-12---:R-:W1:Y:S01]  /*0ac0*/  LDS R3, [UR20+0x8] ;  /* 0x00000814ff037984 */ /* 0x006e620008000800 */
[----:B------:R-:W-:-:S05]  /*0ad0*/  IMAD.MOV.U32 R4, RZ, RZ, 0x6000 ;  /* 0x00006000ff047424 */ /* 0x000fca00078e00ff */
[----:B-1----:R-:W-:-:S04]  /*0ae0*/  LOP3.LUT R3, R3, 0x6000, R4, 0xd8, !PT ;  /* 0x0000600003037812 */ /* 0x002fc800078ed804 */
[----:B------:R-:W-:-:S05]  /*0af0*/  LOP3.LUT R3, R3, 0x400000, RZ, 0xb8, !PT ;  /* 0x0040000003037812 */ /* 0x000fca00078eb8ff */
[----:B------:R1:W-:Y:S02]  /*0b00*/  STS [UR20+0x8], R3 ;  /* 0x00000803ff007988 */ /* 0x0003e40008000814 */
.L_x_26:
[----:B------:R-:W-:Y:S05]  /*0b10*/  BSYNC B1 ;  /* 0x0000000000017941 */ /* 0x000fea0003800000 */
.L_x_23:
[----:B-1234-:R-:W1:Y:S02]  /*0b20*/  @!P2 LDS R3, [UR20+0x8] ;  /* 0x00000814ff03a984 */ /* 0x01ee640008000800 */
[----:B-1----:R-:W-:-:S05]  /*0b30*/  @!P2 LOP3.LUT R3, R3, 0x8000, RZ, 0xb8, !PT ;  /* 0x000080000303a812 */ /* 0x002fca00078eb8ff */
[----:B------:R3:W-:Y:S02]  /*0b40*/  @!P2 STS [UR20+0x8], R3 ;  /* 0x00000803ff00a988 */ /* 0x0007e40008000814 */
.L_x_27:
[----:B------:R-:W-:Y:S05]  /*0b50*/  BSYNC B2 ;  /* 0x0000000000027941 */ /* 0x000fea0003800000 */
.L_x_22:
[----:B------:R-:W-:Y:S05]  /*0b60*/  WARPSYNC.ALL ;  /* 0x0000000000007948 */ /* 0x000fea0003800000 */
[----:B------:R-:W-:-:S04]  /*0b70*/  UIADD3 UR25, UR5, 0x80, URZ ;  /* 0x0000008005197890 */ /* 0x000fc8000fffe03f */
[----:B------:R-:W-:-:S04]  /*0b80*/  UIADD3 UR24, UP0, UR25, UR26, URZ ;  /* 0x0000001a19187290 */ /* 0x000fc8000ff1e03f */
[----:B------:R-:W-:Y:S01]  /*0b90*/  ULEA.HI.X.SX32 UR25, UR25, UR27, 0x1, UP0 ;  /* 0x0000001b19197291 */ /* 0x000fe200080f0e3f */
[----:B------:R-:W-:Y:S11]  /*0ba0*/  @P0 BRA `(.L_x_28) ;  /* 0x0000000000280947 */ /* 0x000ff60003800000 */
[----:B-123--:R-:W1:Y:S01]  /*0bb0*/  S2R R3, SR_LANEID ;  /* 0x0000000000037919 */ /* 0x00ee620000000000 */
[----:B------:R-:W-:Y:S05]  /*0bc0*/  WARPSYNC.ALL ;  /* 0x0000000000007948 */ /* 0x000fea0003800000 */
[----:B-1----:R-:W-:-:S05]  /*0bd0*/  IMAD.SHL.U32 R8, R3, 0x4, RZ ;  /* 0x0000000403087824 */ /* 0x002fca00078e00ff */
[----:B------:R-:W1:Y:S01]  /*0be0*/  LDS R3, [R8+UR20] ;  /* 0x0000001408037984 */ /* 0x000e620008000800 */
[----:B------:R-:W-:-:S05]  /*0bf0*/  IADD3 R4, P1, R8, UR24, RZ ;  /* 0x0000001808047c10 */ /* 0x000fca000ff3e0ff */
[----:B------:R-:W-:-:S05]  /*0c00*/  IMAD.X R5, RZ, RZ, UR25, P1 ;  /* 0x00000019ff057e24 */ /* 0x000fca00088e06ff */
[----:B-1----:R4:W2:Y:S01]  /*0c10*/  ATOMG.E.EXCH.STRONG.GPU PT, RZ, [R4], R3 ;  /* 0x0000000304ff73a8 */ /* 0x0028a200041ee100 */
[----:B------:R-:W-:-:S04]  /*0c20*/  DEPBAR {5,4,3,2,1,0} ;  /* 0x0000003f0000791a */ /* 0x000fc80000000000 */
[----:B------:R4:W-:Y:S01]  /*0c30*/  UTMACCTL.IV [UR24] ;  /* 0x00000000180079b9 */ /* 0x0009e20008000000 */
[----:B------:R-:W-:Y:S01]  /*0c40*/  NOP ;  /* 0x0000000000007918 */ /* 0x000fe20000000000 */
.L_x_28:
[----:B------:R-:W-:Y:S05]  /*0c50*/  @P0 BRA `(.L_x_29) ;  /* 0x00000000000c0947 */ /* 0x000fea0003800000 */
[----:B------:R0:W-:Y:S01]  /*0c60*/  UTMACMDFLUSH ;  /* 0x00000000000079b7 */ /* 0x0001e20000000000 */
[----:B------:R-:W-:Y:S05]  /*0c70*/  @P0 BRA `(.L_x_29) ;  /* 0x0000000000040947 */ /* 0x000fea0003800000 */
[----:B------:R-:W-:-:S04]  /*0c80*/  DEPBAR.LE SB0, 0x0 ;  /* 0x000080000000791a */ /* 0x000fc80000000000 */
.L_x_29:
[----:B------:R-:W-:Y:S05]  /*0c90*/  WARPSYNC.ALL ;  /* 0x0000000000007948 */ /* 0x000fea0003800000 */
[----:B--2---:R-:W-:Y:S06]  /*0ca0*/  BAR.SYNC.DEFER_BLOCKING 0x0 ;  /* 0x0000000000007b1d */ /* 0x004fec0000010000 */
[----:B------:R-:W-:Y:S02]  /*0cb0*/  BSSY B2, `(.L_x_30) ;  /* 0x000000b000027945 */ /* 0x000fe40003800000 */
[----:B------:R-:W-:Y:S06]  /*0cc0*/  BAR.SYNC.DEFER_BLOCKING 0x0 ;  /* 0x0000000000007b1d */ /* 0x000fec0000010000 */
[----:B------:R2:W-:Y:S01]  /*0cd0*/  @!P0 STS [R12], RZ ;  /* 0x000000ff0c008388 */ /* 0x0005e20000000800 */
[----:B------:R-:W-:Y:S01]  /*0ce0*/  NOP ;  /* 0x0000000000007918 */ /* 0x000fe20000000000 */
[----:B------:R-:W-:Y:S05]  /*0cf0*/  @P2 BRA `(.L_x_31) ;  /* 0x0000000000182947 */ /* 0x000fea0003800000 */
[----:B-1-34-:R-:W1:Y:S01]  /*0d00*/  LDS R3, [UR20+0x8] ;  /* 0x00000814ff037984 */ /* 0x01ae620008000800 */
[----:B------:R-:W3:Y:S01]  /*0d10*/  LDC.64 R8, c[0x0][0x220] ;  /* 0x00008800ff087b82 */ /* 0x000ee20000000a00 */
[----:B------:R-:W-:Y:S02]  /*0d20*/  IMAD.MOV.U32 R4, RZ, RZ, 0x70 ;  /* 0x00000070ff047424 */ /* 0x000fe400078e00ff */
[----:B---3--:R3:W-:Y:S03]  /*0d30*/  STS.64 [UR20], R8 ;  /* 0x00000008ff007988 */ /* 0x0087e60008000a14 */
[----:B-1----:R-:W-:-:S05]  /*0d40*/  LOP3.LUT R3, R3, 0x10, R4, 0xd8, !PT ;  /* 0x0000001003037812 */ /* 0x002fca00078ed804 */
[----:B------:R3:W-:Y:S02]  /*0d50*/  STS [UR20+0x8], R3 ;  /* 0x00000803ff007988 */ /* 0x0007e40008000814 */
.L_x_31:
[----:B----4-:R-:W-:Y:S05]  /*0d60*/  BSYNC B2 ;  /* 0x0000000000027941 */ /* 0x010fea0003800000 */
.L_x_30:
[----:B------:R-:W-:Y:S04]  /*0d70*/  BSSY B3, `(.L_x_32) ;  /* 0x0000011000037945 */ /* 0x000fe80003800000 */
[----:B------:R-:W-:Y:S04]  /*0d80*/  BSSY B2, `(.L_x_33) ;  /* 0x000000e000027945 */ /* 0x000fe80003800000 */
[----:B------:R-:W-:Y:S05]  /*0d90*/  @P2 BRA `(.L_x_34) ;  /* 0x0000000000242947 */ /* 0x000fea0003800000 */
[----:B-1-3--:R-:W1:Y:S01]  /*0da0*/  LDS R3, [UR20+0x34] ;  /* 0x00003414ff037984 */ /* 0x00ae620008000800 */
[----:B------:R-:W-:-:S05]  /*0db0*/  IMAD.MOV.U32 R4, RZ, RZ, 0x3f000000 ;  /* 0x3f000000ff047424 */ /* 0x000fca00078e00ff */
[----:B-1----:R-:W-:-:S05]  /*0dc0*/  LOP3.LUT R3, R3, 0xff000000, R4, 0xb8, !PT ;  /* 0xff00000003037812 */ /* 0x002fca00078eb804 */
[----:B------:R1:W-:Y:S01]  /*0dd0*/  STS [UR20+0x34], R3 ;  /* 0x00003403ff007988 */ /* 0x0003e20008000814 */
[----:B------:R-:W-:Y:S05]  /*0de0*/  @P2 BRA `(.L_x_35) ;  /* 0x00000000001c2947 */ /* 0x000fea0003800000 */
[----:B-1----:R-:W1:Y:S01]  /*0df0*/  LDS R3, [UR20+0x38] ;  /* 0x00003814ff037984 */ /* 0x002e620008000800 */
[----:B------:R-:W-:-:S05]  /*0e00*/  IMAD.MOV.U32 R4, RZ, RZ, 0x7f ;  /* 0x0000007fff047424 */ /* 0x000fca00078e00ff */
[----:B-1----:R-:W-:-:S05]  /*0e10*/  LOP3.LUT R3, R3, 0xff, R4, 0xb8, !PT ;  /* 0x000000ff03037812 */ /* 0x002fca00078eb804 */
[----:B------:R4:W-:Y:S02]  /*0e20*/  STS [UR20+0x38], R3 ;  /* 0x00003803ff007988 */ /* 0x0009e40008000814 */
.L_x_34:
[----:B------:R-:W-:Y:S05]  /*0e30*/  @P2 BREAK B2 ;  /* 0x0000000000022942 */ /* 0x000fea0003800000 */
[----:B------:R-:W-:Y:S05]  /*0e40*/  @P2 BRA `(.L_x_36) ;  /* 0x00000000000c2947 */ /* 0x000fea0003800000 */
[----:B------:R1:W-:Y:S02]  /*0e50*/  STS [UR20+0x20], R7 ;  /* 0x00002007ff007988 */ /* 0x0003e40008000814 */
.L_x_35:
[----:B------:R-:W-:Y:S05]  /*0e60*/  BSYNC B2 ;  /* 0x0000000000027941 */ /* 0x000fea0003800000 */
.L_x_33:
[----:B------:R1:W-:Y:S02]  /*0e70*/  @!P2 STS [UR20+0x24], R6 ;  /* 0x00002406ff00a988 */ /* 0x0003e40008000814 */
.L_x_36:
[----:B------:R-:W-:Y:S05]  /*0e80*/  BSYNC B3 ;  /* 0x0000000000037941 */ /* 0x000fea0003800000 */
.L_x_32:
[----:B------:R-:W-:Y:S05]  /*0e90*/  WARPSYNC.ALL ;  /* 0x0000000000007948 */ /* 0x000fea0003800000 */
[----:B------:R-:W-:Y:S04]  /*0ea0*/  BSSY B3, `(.L_x_37) ;  /* 0x000000e000037945 */ /* 0x000fe80003800000 */
[----:B------:R-:W-:Y:S05]  /*0eb0*/  @P2 BRA `(.L_x_38) ;  /* 0x0000000000302947 */ /* 0x000fea0003800000 */
[----:B------:R-:W5:Y:S01]  /*0ec0*/  LDS R4, [UR20+0x34] ;  /* 0x00003414ff047984 */ /* 0x000f620008000800 */
[----:B---3--:R-:W3:Y:S03]  /*0ed0*/  LDC.64 R8, c[0x0][0x248] ;  /* 0x00009200ff087b82 */ /* 0x008ee60000000a00 */
[----:B-1--4-:R-:W1:Y:S01]  /*0ee0*/  LDS R3, [UR20+0x1c] ;  /* 0x00001c14ff037984 */ /* 0x012e620008000800 */
[C---:B---3--:R-:W-:Y:S01]  /*0ef0*/  SHF.L.U64.HI R6, R8.reuse, 0x1, R9 ;  /* 0x0000000108067819 */ /* 0x048fe20000010209 */
[----:B------:R-:W-:-:S03]  /*0f00*/  IMAD.SHL.U32 R5, R8, 0x2, RZ ;  /* 0x0000000208057824 */ /* 0x000fc600078e00ff */
[--C-:B------:R-:W-:Y:S02]  /*0f10*/  SHF.R.U32.HI R8, RZ, 0x4, R6.reuse ;  /* 0x00000004ff087819 */ /* 0x100fe40000011606 */
[----:B------:R-:W-:-:S05]  /*0f20*/  SHF.R.U64 R5, R5, 0x4, R6 ;  /* 0x0000000405057819 */ /* 0x000fca0000001206 */
[----:B------:R3:W-:Y:S01]  /*0f30*/  STS [UR20+0xc], R5 ;  /* 0x00000c05ff007988 */ /* 0x0007e20008000814 */
[----:B-----5:R-:W-:Y:S02]  /*0f40*/  LOP3.LUT R4, R4, 0x7, RZ, 0xb8, !PT ;  /* 0x0000000704047812 */ /* 0x020fe400078eb8ff */
[----:B-1----:R-:W-:-:S03]  /*0f50*/  LOP3.LUT R3, R3, 0xf, R8, 0xb8, !PT ;  /* 0x0000000f03037812 */ /* 0x002fc600078eb808 */
[----:B------:R3:W-:Y:S04]  /*0f60*/  STS [UR20+0x34], R4 ;  /* 0x00003404ff007988 */ /* 0x0007e80008000814 */
[----:B------:R3:W-:Y:S02]  /*0f70*/  STS [UR20+0x1c], R3 ;  /* 0x00001c03ff007988 */ /* 0x0007e40008000814 */
.L_x_38:
[----:B------:R-:W-:Y:S05]  /*0f80*/  BSYNC B3 ;  /* 0x0000000000037941 */ /* 0x000fea0003800000 */
.L_x_37:
[----:B------:R-:W-:Y:S04]  /*0f90*/  BSSY B3, `(.L_x_39) ;  /* 0x000001a000037945 */ /* 0x000fe80003800000 */
[----:B------:R-:W-:Y:S04]  /*0fa0*/  BSSY B4, `(.L_x_40) ;  /* 0x0000015000047945 */ /* 0x000fe80003800000 */
[----:B------:R-:W-:Y:S05]  /*0fb0*/  @P2 BRA `(.L_x_41) ;  /* 0x0000000000202947 */ /* 0x000fea0003800000 */
[----:B-1-34-:R-:W1:Y:S02]  /*0fc0*/  LDS R3, [UR20+0x34] ;  /* 0x00003414ff037984 */ /* 0x01ae640008000800 */
[----:B-1----:R-:W-:-:S05]  /*0fd0*/  LOP3.LUT R3, R3, 0x38, RZ, 0xb8, !PT ;  /* 0x0000003803037812 */ /* 0x002fca00078eb8ff */
[----:B------:R1:W-:Y:S01]  /*0fe0*/  STS [UR20+0x34], R3 ;  /* 0x00003403ff007988 */ /* 0x0003e20008000814 */
[----:B------:R-:W-:Y:S05]  /*0ff0*/  @P2 BRA `(.L_x_42) ;  /* 0x0000000000202947 */ /* 0x000fea0003800000 */
[----:B-1----:R-:W1:Y:S01]  /*1000*/  LDS R3, [UR20+0x8] ;  /* 0x00000814ff037984 */ /* 0x002e620008000800 */
[----:B------:R-:W-:-:S05]  /*1010*/  IMAD.MOV.U32 R4, RZ, RZ, 0x780 ;  /* 0x00000780ff047424 */ /* 0x000fca00078e00ff */
[----:B-1----:R-:W-:-:S05]  /*1020*/  LOP3.LUT R3, R3, 0x300, R4, 0xd8, !PT ;  /* 0x0000030003037812 */ /* 0x002fca00078ed804 */
[----:B------:R1:W-:Y:S02]  /*1030*/  STS [UR20+0x8], R3 ;  /* 0x00000803ff007988 */ /* 0x0003e40008000814 */
.L_x_41:
[----:B------:R-:W-:Y:S05]  /*1040*/  @P2 BRA `(.L_x_43) ;  /* 0x0000000000282947 */ /* 0x000fea0003800000 */
[----:B-1-34-:R-:W1:Y:S02]  /*1050*/  LDS R3, [UR20+0x8] ;  /* 0x00000814ff037984 */ /* 0x01ae640008000800 */
[----:B-1----:R-:W-:-:S05]  /*1060*/  LOP3.LUT R3, R3, 0x1800, RZ, 0xb8, !PT ;  /* 0x0000180003037812 */ /* 0x002fca00078eb8ff */
[----:B------:R3:W-:Y:S02]  /*1070*/  STS [UR20+0x8], R3 ;  /* 0x00000803ff007988 */ /* 0x0007e40008000814 */
.L_x_42:
[----:B------:R-:W-:Y:S05]  /*1080*/  @P2 BREAK B4 ;  /* 0x0000000000042942 */ /* 0x000fea0003800000 */
[----:B------:R-:W-:Y:S05]  /*1090*/  @P2 BRA `(.L_x_44) ;  /* 0x0000000000242947 */ /* 0x000fea0003800000 */
[----:B-1-3--:R-:W1:Y:S01]  /*10a0*/  LDS R3, [UR20+0x8] ;  /* 0x00000814ff037984 */ /* 0x00ae620008000800 */
[----:B------:R-:W-:-:S05]  /*10b0*/  IMAD.MOV.U32 R4, RZ, RZ, 0x6000 ;  /* 0x00006000ff047424 */ /* 0x000fca00078e00ff */
[----:B-1----:R-:W-:-:S04]  /*10c0*/  LOP3.LUT R3, R3, 0x6000, R4, 0xd8, !PT ;  /* 0x0000600003037812 */ /* 0x002fc800078ed804 */
[----:B------:R-:W-:-:S05]  /*10d0*/  LOP3.LUT R3, R3, 0x400000, RZ, 0xb8, !PT ;  /* 0x0040000003037812 */ /* 0x000fca00078eb8ff */
[----:B------:R1:W-:Y:S02]  /*10e0*/  STS [UR20+0x8], R3 ;  /* 0x00000803ff007988 */ /* 0x0003e40008000814 */
.L_x_43:
[----:B------:R-:W-:Y:S05]  /*10f0*/  BSYNC B4 ;  /* 0x0000000000047941 */ /* 0x000fea0003800000 */
.L_x_40:
[----:B-1-34-:R-:W1:Y:S02]  /*1100*/  @!P2 LDS R3, [UR20+0x8] ;  /* 0x00000814ff03a984 */ /* 0x01ae640008000800 */
[----:B-1----:R-:W-:-:S05]  /*1110*/  @!P2 LOP3.LUT R3, R3, 0x8000, RZ, 0xb8, !PT ;  /* 0x000080000303a812 */ /* 0x002fca00078eb8ff */
[----:B------:R4:W-:Y:S02]  /*1120*/  @!P2 STS [UR20+0x8], R3 ;  /* 0x00000803ff00a988 */ /* 0x0009e40008000814 */
.L_x_44:
[----:B------:R-:W-:Y:S05]  /*1130*/  BSYNC B3 ;  /* 0x0000000000037941 */ /* 0x000fea0003800000 */
.L_x_39:
[----:B------:R-:W-:Y:S05]  /*1140*/  WARPSYNC.ALL ;  /* 0x0000000000007948 */ /* 0x000fea0003800000 */
[----:B------:R-:W-:Y:S01]  /*1150*/  UIADD3 UR5, UR5, 0x100, URZ ;  /* 0x0000010005057890 */ /* 0x000fe2000fffe03f */
[----:B------:R-:W-:Y:S01]  /*1160*/  ISETP.GE.AND P1, PT, R14, 0x1, PT ;  /* 0x000000010e00780c */ /* 0x000fe20003f26270 */
[----:B------:R-:W-:Y:S01]  /*1170*/  IMAD.MOV.U32 R88, RZ, RZ, RZ ;  /* 0x000000ffff587224 */ /* 0x000fe200078e00ff */
[----:B------:R-:W-:Y:S01]  /*1180*/  SHF.R.U32.HI R7, RZ, 0x5, R0 ;  /* 0x00000005ff077819 */ /* 0x000fe20000011600 */
[----:B------:R-:W-:-:S04]  /*1190*/  UIADD3 UR26, UP0, UR5, UR26, URZ ;  /* 0x0000001a051a7290 */ /* 0x000fc8000ff1e03f */
[----:B------:R-:W-:Y:S01]  /*11a0*/  ULEA.HI.X.SX32 UR27, UR5, UR27, 0x1, UP0 ;  /* 0x0000001b051b7291 */ /* 0x000fe200080f0e3f */
[----:B------:R-:W-:Y:S11]  /*11b0*/  @P0 BRA `(.L_x_45) ;  /* 0x0000000000280947 */ /* 0x000ff60003800000 */
[----:B-1-34-:R-:W1:Y:S01]  /*11c0*/  S2R R3, SR_LANEID ;  /* 0x0000000000037919 */ /* 0x01ae620000000000 */
[----:B------:R-:W-:Y:S05]  /*11d0*/  WARPSYNC.ALL ;  /* 0x0000000000007948 */ /* 0x000fea0003800000 */
[----:B-1----:R-:W-:-:S05]  /*11e0*/  IMAD.SHL.U32 R6, R3, 0x4, RZ ;  /* 0x0000000403067824 */ /* 0x002fca00078e00ff */
[----:B------:R-:W1:Y:S01]  /*11f0*/  LDS R3, [R6+UR20] ;  /* 0x0000001406037984 */ /* 0x000e620008000800 */
[----:B------:R-:W-:-:S05]  /*1200*/  IADD3 R4, P3, R6, UR26, RZ ;  /* 0x0000001a06047c10 */ /* 0x000fca000ff7e0ff */
[----:B------:R-:W-:-:S05]  /*1210*/  IMAD.X R5, RZ, RZ, UR27, P3 ;  /* 0x0000001bff057e24 */ /* 0x000fca00098e06ff */
[----:B-1----:R1:W3:Y:S01]  /*1220*/  ATOMG.E.EXCH.STRONG.GPU PT, RZ, [R4], R3 ;  /* 0x0000000304ff73a8 */ /* 0x0022e200041ee100 */
[----:B------:R-:W-:-:S04]  /*1230*/  DEPBAR {5,4,3,2,1,0} ;  /* 0x0000003f0000791a */ /* 0x000fc80000000000 */
[----:B------:R1:W-:Y:S01]  /*1240*/  UTMACCTL.IV [UR26] ;  /* 0x000000001a0079b9 */ /* 0x0003e20008000000 */
[----:B------:R-:W-:Y:S01]  /*1250*/  NOP ;  /* 0x0000000000007918 */ /* 0x000fe20000000000 */
.L_x_45:
[----:B------:R-:W-:Y:S05]  /*1260*/  @P0 BRA `(.L_x_46) ;  /* 0x00000000000c0947 */ /* 0x000fea0003800000 */
[----:B------:R0:W-:Y:S01]  /*1270*/  UTMACMDFLUSH ;  /* 0x00000000000079b7 */ /* 0x0001e20000000000 */
[----:B------:R-:W-:Y:S05]  /*1280*/  @P0 BRA `(.L_x_46) ;  /* 0x0000000000040947 */ /* 0x000fea0003800000 */
[----:B------:R-:W-:-:S04]  /*1290*/  DEPBAR.LE SB0, 0x0 ;  /* 0x000080000000791a */ /* 0x000fc80000000000 */
.L_x_46:
[----:B------:R-:W-:Y:S05]  /*12a0*/  WARPSYNC.ALL ;  /* 0x0000000000007948 */ /* 0x000fea0003800000 */
[----:B---3--:R-:W-:Y:S01]  /*12b0*/  BAR.SYNC.DEFER_BLOCKING 0x0 ;  /* 0x0000000000007b1d */ /* 0x008fe20000010000 */
[----:B------:R-:W-:Y:S01]  /*12c0*/  R2UR UR23, R7 ;  /* 0x00000000071772ca */ /* 0x000fe200000e0000 */
[----:B------:R-:W-:Y:S01]  /*12d0*/  USHF.L.U32 UR28, UR32, 0x7, URZ ;  /* 0x00000007201c7899 */ /* 0x000fe2000800063f */
[----:B------:R-:W-:Y:S01]  /*12e0*/  IMAD.MOV.U32 R89, RZ, RZ, RZ ;  /* 0x000000ffff597224 */ /* 0x000fe200078e00ff */
[----:B------:R-:W-:Y:S02]  /*12f0*/  CS2R R90, SRZ ;  /* 0x00000000005a7805 */ /* 0x000fe4000001ff00 */
[----:B------:R-:W-:Y:S01]  /*1300*/  CS2R R92, SRZ ;  /* 0x00000000005c7805 */ /* 0x000fe2000001ff00 */
[----:B------:R-:W-:Y:S01]  /*1310*/  VOTEU.ALL UP0, P2 ;  /* 0x00000000003f7886 */ /* 0x000fe20001000000 */
[----:B------:R-:W-:Y:S01]  /*1320*/  UMOV UR6, 0x1 ;  /* 0x0000000100067882 */ /* 0x000fe20000000000 */
[----:B------:R-:W-:Y:S01]  /*1330*/  VOTEU.ALL UP1, P2 ;  /* 0x00000000003f7886 */ /* 0x000fe20001020000 */
[----:B------:R-:W-:Y:S01]  /*1340*/  VOTEU.ALL UP2, P2 ;  /* 0x00000000003f7886 */ /* 0x000fe20001040000 */
[----:B------:R-:W-:Y:S01]  /*1350*/  VOTEU.ALL UP3, P2 ;  /* 0x00000000003f7886 */ /* 0x000fe20001060000 */
[----:B------:R-:W-:-:S04]  /*1360*/  @!UP0 UIADD3 UR8, -UR6, 0x100000, URZ ;  /* 0x0010000006088890 */ /* 0x000fc8000fffe13f */
[----:B------:R-:W-:Y:S02]  /*1370*/  @!UP0 USHF.L.U32 UR9, UR8, 0xb, URZ ;  /* 0x0000000b08098899 */ /* 0x000fe4000800063f */
[----:B------:R-:W-:Y:S01]  /*1380*/  @!UP0 USHF.L.U32 UR8, UR8, 0x1, URZ ;  /* 0x0000000108088899 */ /* 0x000fe2000800063f */
[----:B------:R-:W-:Y:S01]  /*1390*/  CS2R R94, SRZ ;  /* 0x00000000005e7805 */ /* 0x000fe2000001ff00 */
        /* <DEDUP_REMOVED lines=12> */
[----:B------:R-:W-:Y:S01]  /*1460*/  VOTEU.ALL UP0, P2 ;  /* 0x00000000003f7886 */ /* 0x000fe20001000000 */
[----:B------:R-:W-:Y:S02]  /*1470*/  CS2R R102, SRZ ;  /* 0x0000000000667805 */ /* 0x000fe4000001ff00 */
[----:B------:R-:W-:Y:S02]  /*1480*/  CS2R R104, SRZ ;  /* 0x0000000000687805 */ /* 0x000fe4000001ff00 */
[----:B------:R-:W-:Y:S02]  /*1490*/  CS2R R106, SRZ ;  /* 0x00000000006a7805 */ /* 0x000fe4000001ff00 */
[----:B------:R-:W-:Y:S01]  /*14a0*/  CS2R R108, SRZ ;  /* 0x00000000006c7805 */ /* 0x000fe2000001ff00 */
[----:B------:R-:W3:Y:S02]  /*14b0*/  FENCE.VIEW.ASYNC.S ;  /* 0x00000000000073c6 */ /* 0x000ee40000000000 */
[----:B---3--:R-:W3:Y:S02]  /*14c0*/  @!UP0 SYNCS.EXCH.64 URZ, [UR20+0x10000], UR8 ;  /* 0x01000008143f85b2 */ /* 0x008ee40008000100 */
[----:B---3--:R-:W-:Y:S01]  /*14d0*/  BAR.SYNC.DEFER_BLOCKING 0x0 ;  /* 0x0000000000007b1d */ /* 0x008fe20000010000 */
[----:B------:R-:W-:-:S02]  /*14e0*/  CS2R R110, SRZ ;  /* 0x00000000006e7805 */ /* 0x000fc4000001ff00 */
[----:B------:R-:W-:Y:S02]  /*14f0*/  CS2R R112, SRZ ;  /* 0x0000000000707805 */ /* 0x000fe4000001ff00 */
[----:B------:R-:W-:Y:S02]  /*1500*/  CS2R R114, SRZ ;  /* 0x0000000000727805 */ /* 0x000fe4000001ff00 */
[----:B------:R-:W-:Y:S02]  /*1510*/  CS2R R116, SRZ ;  /* 0x0000000000747805 */ /* 0x000fe4000001ff00 */
[----:B------:R-:W-:Y:S02]  /*1520*/  CS2R R118, SRZ ;  /* 0x0000000000767805 */ /* 0x000fe4000001ff00 */
[----:B------:R-:W-:Y:S02]  /*1530*/  CS2R R120, SRZ ;  /* 0x0000000000787805 */ /* 0x000fe4000001ff00 */
        /* <DEDUP_REMOVED lines=16> */
[----:B------:R-:W-:Y:S01]  /*1640*/  CS2R R26, SRZ ;  /* 0x00000000001a7805 */ /* 0x000fe2000001ff00 */
[----:B------:R3:W4:Y:S02]  /*1650*/  @!UP1 SYNCS.EXCH.64 URZ, [UR20+0x10008], UR10 ;  /* 0x0100080a143f95b2 */ /* 0x0007240008000100 */
[----:B----4-:R-:W-:Y:S01]  /*1660*/  BAR.SYNC.DEFER_BLOCKING 0x0 ;  /* 0x0000000000007b1d */ /* 0x010fe20000010000 */
        /* <DEDUP_REMOVED lines=9> */
[----:B------:R-:W-:Y:S01]  /*1700*/  CS2R R46, SRZ ;  /* 0x00000000002e7805 */ /* 0x000fe2000001ff00 */
[----:B---3--:R-:W-:Y:S01]  /*1710*/  USHF.L.U32 UR11, UR29, 0x7, URZ ;  /* 0x000000071d0b7899 */ /* 0x008fe2000800063f */
        /* <DEDUP_REMOVED lines=12> */
[----:B------:R3:W4:Y:S02]  /*17e0*/  @!UP2 SYNCS.EXCH.64 URZ, [UR20+0x10010], UR12 ;  /* 0x0100100c143fa5b2 */ /* 0x0007240008000100 */
[----:B----4-:R-:W-:Y:S01]  /*17f0*/  BAR.SYNC.DEFER_BLOCKING 0x0 ;  /* 0x0000000000007b1d */ /* 0x010fe20000010000 */
[----:B------:R-:W-:Y:S02]  /*1800*/  CS2R R72, SRZ ;  /* 0x0000000000487805 */ /* 0x000fe4000001ff00 */
[----:B------:R-:W-:-:S02]  /*1810*/  CS2R R74, SRZ ;  /* 0x00000000004a7805 */ /* 0x000fc4000001ff00 */
[----:B------:R-:W-:Y:S02]  /*1820*/  CS2R R76, SRZ ;  /* 0x00000000004c7805 */ /* 0x000fe4000001ff00 */
[----:B------:R-:W-:Y:S02]  /*1830*/  CS2R R78, SRZ ;  /* 0x00000000004e7805 */ /* 0x000fe4000001ff00 */
[----:B------:R-:W-:Y:S02]  /*1840*/  CS2R R80, SRZ ;  /* 0x0000000000507805 */ /* 0x000fe4000001ff00 */
[----:B------:R-:W-:Y:S02]  /*1850*/  CS2R R82, SRZ ;  /* 0x0000000000527805 */ /* 0x000fe4000001ff00 */
[----:B------:R-:W-:Y:S02]  /*1860*/  CS2R R84, SRZ ;  /* 0x0000000000547805 */ /* 0x000fe4000001ff00 */
[----:B------:R-:W-:Y:S01]  /*1870*/  CS2R R86, SRZ ;  /* 0x0000000000567805 */ /* 0x000fe2000001ff00 */
[----:B------:R3:W4:Y:S01]  /*1880*/  @!UP3 SYNCS.EXCH.64 URZ, [UR20+0x10018], UR6 ;  /* 0x01001806143fb5b2 */ /* 0x0007220008000100 */
[----:B------:R-:W-:Y:S05]  /*1890*/  @!P1 BRA `(.L_x_47) ;  /* 0x0000000800149947 */ /* 0x000fea0003800000 */
        /* <DEDUP_REMOVED lines=64> */
[----:B------:R-:W-:Y:S01]  /*1ca0*/  UMOV UR5, URZ ;  /* 0x0000003f00057c82 */ /* 0x000fe20008000000 */
[----:B------:R-:W-:-:S05]  /*1cb0*/  UMOV UR10, URZ ;  /* 0x0000003f000a7c82 */ /* 0x000fca0008000000 */
.L_x_49:
[----:B----4-:R-:W-:Y:S01]  /*1cc0*/  BAR.SYNC.DEFER_BLOCKING 0x0 ;  /* 0x0000000000007b1d */ /* 0x010fe20000010000 */
[----:B------:R-:W-:Y:S01]  /*1cd0*/  ULEA UR34, UR5, UR20, 0x3 ;  /* 0x0000001405227291 */ /* 0x000fe2000f8e183f */
[----:B-1----:R-:W-:Y:S01]  /*1ce0*/  @!P2 IMAD.MOV.U32 R4, RZ, RZ, 0x4000 ;  /* 0x00004000ff04a424 */ /* 0x002fe200078e00ff */
[----:B------:R-:W-:Y:S01]  /*1cf0*/  ELECT P0, URZ, PT ;  /* 0x00000000003f782f */ /* 0x000fe20003800000 */
[----:B------:R-:W-:Y:S01]  /*1d00*/  IMAD.U32 R3, RZ, RZ, UR4 ;  /* 0x00000004ff037e24 */ /* 0x000fe2000f8e00ff */
[----:B------:R-:W-:Y:S02]  /*1d10*/  ULEA UR8, UR5, UR20, 0xd ;  /* 0x0000001405087291 */ /* 0x000fe4000f8e683f */
[C---:B------:R-:W-:Y:S02]  /*1d20*/  ISETP.LT.U32.AND P0, PT, R2.reuse, 0x20, P0 ;  /* 0x000000200200780c */ /* 0x040fe40000701070 */
[----:B------:R-:W-:Y:S02]  /*1d30*/  ELECT P1, URZ, PT ;  /* 0x00000000003f782f */ /* 0x000fe40003820000 */
[----:B------:R-:W-:Y:S01]  /*1d40*/  SHF.L.U32 R3, R3, 0x1f, RZ ;  /* 0x0000001f03037819 */ /* 0x000fe200000006ff */
[----:B------:R-:W-:Y:S01]  /*1d50*/  ULOP3.LUT UR16, UR23, 0x1, URZ, 0xc0, !UPT ;  /* 0x0000000117107892 */ /* 0x000fe2000f8ec03f */
[----:B------:R-:W-:Y:S01]  /*1d60*/  ISETP.LT.U32.AND P1, PT, R2, 0x40, P1 ;  /* 0x000000400200780c */ /* 0x000fe20000f21070 */
[----:B---3--:R-:W-:-:S02]  /*1d70*/  UIADD3 UR12, UR8, 0x8000, URZ ;  /* 0x00008000080c7890 */ /* 0x008fc4000fffe03f */
[----:B------:R-:W-:Y:S02]  /*1d80*/  ULEA UR18, UR16, UR28, 0x6 ;  /* 0x0000001c10127291 */ /* 0x000fe4000f8e303f */
[----:B------:R-:W-:Y:S01]  /*1d90*/  ULEA UR16, UR16, UR12, 0xc ;  /* 0x0000000c10107291 */ /* 0x000fe2000f8e603f */
[----:B------:R-:W-:Y:S01]  /*1da0*/  UMOV UR19, UR10 ;  /* 0x0000000a00137c82 */ /* 0x000fe20008000000 */
[----:B------:R-:W-:Y:S01]  /*1db0*/  VOTEU.ANY UP0, P0 ;  /* 0x00000000003f7886 */ /* 0x000fe20000000100 */
[----:B------:R-:W-:Y:S01]  /*1dc0*/  VOTEU.ANY UP2, P0 ;  /* 0x00000000003f7886 */ /* 0x000fe20000040100 */
[----:B------:R-:W-:Y:S01]  /*1dd0*/  USHF.R.U32.HI UR33, URZ, 0x4, UR12 ;  /* 0x000000043f217899 */ /* 0x000fe2000801160c */
[----:B------:R1:W-:Y:S01]  /*1de0*/  @!P2 SYNCS.ARRIVE.TRANS64 RZ, [UR34+0x10000], R4 ;  /* 0x01000004ffffa9a7 */ /* 0x0003e20008000022 */
[----:B------:R3:W-:Y:S06]  /*1df0*/  MEMBAR.ALL.CTA ;  /* 0x0000000000007992 */ /* 0x0007ec0000008000 */
[----:B---3--:R-:W3:Y:S01]  /*1e00*/  FENCE.VIEW.ASYNC.S ;  /* 0x00000000000073c6 */ /* 0x008ee20000000000 */
[----:B------:R-:W-:Y:S01]  /*1e10*/  @UP0 UIADD3 UR9, UR34, 0x10000, URZ ;  /* 0x0001000022090890 */ /* 0x000fe2000fffe03f */
[----:B------:R-:W-:Y:S01]  /*1e20*/  @UP0 UMOV UR6, UR22 ;  /* 0x0000001600060c82 */ /* 0x000fe20008000000 */
[----:B------:R-:W-:Y:S01]  /*1e30*/  @UP0 UMOV UR7, UR21 ;  /* 0x0000001500070c82 */ /* 0x000fe20008000000 */
[----:B---3--:R-:W-:Y:S01]  /*1e40*/  VOTEU.ANY UP1, P1 ;  /* 0x00000000003f7886 */ /* 0x008fe20000820100 */
[----:B------:R-:W-:Y:S01]  /*1e50*/  VOTEU.ANY UP3, P1 ;  /* 0x00000000003f7886 */ /* 0x000fe20000860100 */
[----:B------:R-:W-:-:S02]  /*1e60*/  USHF.R.U32.HI UR12, URZ, 0x4, UR8 ;  /* 0x000000043f0c7899 */ /* 0x000fc40008011608 */
[----:B------:R-:W-:Y:S02]  /*1e70*/  USGXT.U32 UR33, UR33, 0xe ;  /* 0x0000000e2121789a */ /* 0x000fe40008000000 */
[----:B------:R-:W-:Y:S01]  /*1e80*/  @UP1 UIADD3 UR17, UR34, 0x10000, URZ ;  /* 0x0001000022111890 */ /* 0x000fe2000fffe03f */
[----:B------:R-:W-:Y:S01]  /*1e90*/  @UP1 UMOV UR30, UR24 ;  /* 0x00000018001e1c82 */ /* 0x000fe20008000000 */
[----:B------:R-:W-:Y:S01]  /*1ea0*/  @UP1 UMOV UR31, UR25 ;  /* 0x00000019001f1c82 */ /* 0x000fe20008000000 */
[----:B------:R-:W-:Y:S02]  /*1eb0*/  USGXT.U32 UR12, UR12, 0xe ;  /* 0x0000000e0c0c789a */ /* 0x000fe40008000000 */
[----:B------:R-:W-:Y:S01]  /*1ec0*/  ULOP3.LUT UR14, UR33, 0x1000000, URZ, 0xfc, !UPT ;  /* 0x01000000210e7892 */ /* 0x000fe2000f8efc3f */
[----:B------:R-:W-:Y:S01]  /*1ed0*/  UMOV UR13, 0x80000020 ;  /* 0x80000020000d7882 */ /* 0x000fe20000000000 */
[----:B------:R-:W-:Y:S01]  /*1ee0*/  UMOV UR15, 0x40000040 ;  /* 0x40000040000f7882 */ /* 0x000fe20000000000 */
[----:B------:R-:W-:Y:S06]  /*1ef0*/  BAR.SYNC.DEFER_BLOCKING 0x0 ;  /* 0x0000000000007b1d */ /* 0x000fec0000010000 */
[----:B------:R1:W-:Y:S02]  /*1f00*/  @UP2 UTMALDG.2D [UR8], [UR6] ;  /* 0x00000008060025b4 */ /* 0x0003e40008008000 */
[----:B------:R-:W-:Y:S06]  /*1f10*/  BAR.SYNC.DEFER_BLOCKING 0x0 ;  /* 0x0000000000007b1d */ /* 0x000fec0000010000 */
[----:B------:R1:W-:Y:S02]  /*1f20*/  @UP3 UTMALDG.2D [UR16], [UR30] ;  /* 0x000000101e0035b4 */ /* 0x0003e40008008000 */
[----:B------:R-:W-:Y:S06]  /*1f30*/  BAR.SYNC.DEFER_BLOCKING 0x0 ;  /* 0x0000000000007b1d */ /* 0x000fec0000010000 */
[----:B------:R-:W3:Y:S02]  /*1f40*/  SYNCS.PHASECHK.TRANS64.TRYWAIT P0, [UR34+0x10000], R3 ;  /* 0x01000003ff0075a7 */ /* 0x000ee40008000162 */
[----:B-1-3--:R-:W-:Y:S05]  /*1f50*/  @!P0 BRA `(.L_x_48) ;  /* 0x0000000800488947 */ /* 0x00afea0003800000 */
.L_x_50:
[----:B------:R-:W-:Y:S02]  /*1f60*/  WARPGROUP.DEPBAR.LE gsb0, 0x0 ;  /* 0x00008000000079c5 */ /* 0x000fe40000010000 */
[----:B------:R-:W-:Y:S01]  /*1f70*/  WARPGROUP.ARRIVE ;  /* 0x00000000000079c5 */ /* 0x000fe20000000000 */
[----:B------:R-:W-:Y:S01]  /*1f80*/  UIADD3 UR16, UP0, UR12, 0x2, URZ ;  /* 0x000000020c107890 */ /* 0x000fe2000ff1e03f */
[----:B------:R-:W1:Y:S01]  /*1f90*/  LDC R3, c[0x0][0x230] ;  /* 0x00008c00ff037b82 */ /* 0x000e620000000800 */
[----:B------:R-:W-:Y:S01]  /*1fa0*/  UMOV UR8, URZ ;  /* 0x0000003f00087c82 */ /* 0x000fe20008000000 */
[----:B------:R-:W-:Y:S01]  /*1fb0*/  UMOV UR18, 0x1000080 ;  /* 0x0100008000127882 */ /* 0x000fe20000000000 */
[----:B------:R-:W-:Y:S01]  /*1fc0*/  UIADD3.X UR17, UR8, -0x7fffffe0, URZ, UP0, !UPT ;  /* 0x8000002008117890 */ /* 0x000fe200087fe43f */
[----:B------:R-:W-:Y:S01]  /*1fd0*/  HGMMA.64x128x16.F32 R88, gdesc[UR12].tnspB, R88 ;  /* 0x41e000000c5879f0 */ /* 0x000fe20008700858 */
[----:B------:R-:W-:Y:S01]  /*1fe0*/  UMOV UR19, 0x40000040 ;  /* 0x4000004000137882 */ /* 0x000fe20000000000 */
[----:B------:R-:W-:Y:S01]  /*1ff0*/  UMOV UR6, UR33 ;  /* 0x0000002100067c82 */ /* 0x000fe20008000000 */
[----:B------:R-:W-:Y:S01]  /*2000*/  UMOV UR7, URZ ;  /* 0x0000003f00077c82 */ /* 0x000fe20008000000 */
[----:B------:R-:W-:-:S02]  /*2010*/  UIADD3.64 UR12, UR16, 0xfe, URZ ;  /* 0x000000fe100c7897 */ /* 0x000fc4000fffe03f */
[----:B------:R-:W-:Y:S02]  /*2020*/  UIADD3.64 UR18, UR6, UR18, URZ ;  /* 0x0000001206127297 */ /* 0x000fe4000fffe03f */
[----:B------:R-:W-:Y:S02]  /*2030*/  UIADD3 UR10, UR10, 0x20, URZ ;  /* 0x000000200a0a7890 */ /* 0x000fe4000fffe03f */
[----:B------:R-:W-:-:S04]  /*2040*/  UIADD3 UR5, UR5, 0x1, URZ ;  /* 0x0000000105057890 */ /* 0x000fc8000fffe03f */
[----:B------:R-:W-:-:S04]  /*2050*/  UISETP.NE.U32.AND UP0, UPT, UR5, 0x4, UPT ;  /* 0x000000040500788c */ /* 0x000fc8000bf05070 */
[----:B------:R-:W-:Y:S01]  /*2060*/  USEL UR6, URZ, 0x1, UP0 ;  /* 0x000000013f067887 */ /* 0x000fe20008000000 */
[----:B-1----:R-:W-:Y:S01]  /*2070*/  ISETP.LE.AND P0, PT, R3, UR10, PT ;  /* 0x0000000a03007c0c */ /* 0x002fe2000bf03270 */
[----:B------:R-:W-:Y:S02]  /*2080*/  USEL UR5, UR5, URZ, UP0 ;  /* 0x0000003f05057287 */ /* 0x000fe40008000000 */
[----:B------:R-:W-:Y:S01]  /*2090*/  ULOP3.LUT UR4, UR4, UR6, URZ, 0x3c, !UPT ;  /* 0x0000000604047292 */ /* 0x000fe2000f8e3c3f */
[----:B------:R-:W-:Y:S01]  /*20a0*/  HGMMA.64x128x16.F32 R88, gdesc[UR16].tnspB, R88 ;  /* 0x41e00000105879f0 */ /* 0x000fe20008700858 */
[----:B------:R-:W-:-:S11]  /*20b0*/  UIADD3.64 UR16, UR16, 0x100, URZ ;  /* 0x0000010010107897 */ /* 0x000fd6000fffe03f */
[----:B------:R-:W-:-:S12]  /*20c0*/  HGMMA.64x128x16.F32 R24, gdesc[UR12].tnspB, R24 ;  /* 0x41e000000c1879f0 */ /* 0x000fd80008700818 */
[----:B------:R-:W-:Y:S01]  /*20d0*/  HGMMA.64x128x16.F32 R24, gdesc[UR16].tnspB, R24, gsb0 ;  /* 0x41e00000101879f0 */ /* 0x000fe20008000818 */
[----:B------:R-:W-:Y:S05]  /*20e0*/  @!P0 BRA `(.L_x_49) ;  /* 0xfffffff800f48947 */ /* 0x000fea000383ffff */
.L_x_47:
[----:B------:R-:W-:Y:S02]  /*20f0*/  WARPGROUP.DEPBAR.LE gsb0, 0x0 ;  /* 0x00008000000079c5 */ /* 0x000fe40000010000 */
[----:B----4-:R-:W-:Y:S01]  /*2100*/  BAR.SYNC.DEFER_BLOCKING 0x0 ;  /* 0x0000000000007b1d */ /* 0x010fe20000010000 */
[C---:B-1----:R-:W-:Y:S01]  /*2110*/  IMAD.SHL.U32 R3, R0.reuse, 0x80, RZ ;  /* 0x0000008000037824 */ /* 0x042fe200078e00ff */
[----:B------:R-:W-:Y:S01]  /*2120*/  ELECT P0, URZ, PT ;  /* 0x00000000003f782f */ /* 0x000fe20003800000 */
[----:B------:R-:W-:Y:S01]  /*2130*/  IMAD.SHL.U32 R4, R0, 0x10, RZ ;  /* 0x0000001000047824 */ /* 0x000fe200078e00ff */
[----:B------:R-:W-:Y:S01]  /*2140*/  F2FP.F16.F32.PACK_AB R88, R89, R88 ;  /* 0x000000585958723e */ /* 0x000fe200000000ff */
[----:B------:R-:W-:Y:S01]  /*2150*/  ULOP3.LUT UR23, UR23, 0x1, URZ, 0xc0, !UPT ;  /* 0x0000000117177892 */ /* 0x000fe2000f8ec03f */
[----:B------:R-:W-:Y:S01]  /*2160*/  LOP3.LUT R3, R3, 0x780, RZ, 0xc0, !PT ;  /* 0x0000078003037812 */ /* 0x000fe200078ec0ff */
[----:B------:R-:W-:Y:S01]  /*2170*/  UMOV UR10, UR11 ;  /* 0x0000000b000a7c82 */ /* 0x000fe20008000000 */
[----:B------:R-:W-:Y:S01]  /*2180*/  F2FP.F16.F32.PACK_AB R89, R91, R90 ;  /* 0x0000005a5b59723e */ /* 0x000fe200000000ff */
[----:B------:R-:W-:Y:S01]  /*2190*/  ULEA UR8, UR23, UR20, 0xe ;  /* 0x0000001417087291 */ /* 0x000fe2000f8e703f */
[----:B------:R-:W-:Y:S01]  /*21a0*/  LOP3.LUT R3, R3, 0x70, R4, 0xf8, !PT ;  /* 0x0000007003037812 */ /* 0x000fe200078ef804 */
[----:B------:R-:W-:Y:S01]  /*21b0*/  ULEA UR9, UR23, UR28, 0x6 ;  /* 0x0000001c17097291 */ /* 0x000fe2000f8e303f */
[----:B------:R-:W-:-:S02]  /*21c0*/  F2FP.F16.F32.PACK_AB R120, R121, R120 ;  /* 0x000000787978723e */ /* 0x000fc400000000ff */
[----:B------:R-:W-:Y:S01]  /*21d0*/  LOP3.LUT R3, R3, 0x10, R0, 0x78, !PT ;  /* 0x0000001003037812 */ /* 0x000fe200078e7800 */
[----:B------:R-:W-:Y:S01]  /*21e0*/  IMAD.SHL.U32 R0, R0, 0x40, RZ ;  /* 0x0000004000007824 */ /* 0x000fe200078e00ff */
[----:B------:R-:W-:Y:S02]  /*21f0*/  ISETP.LT.U32.AND P0, PT, R2, 0x40, P0 ;  /* 0x000000400200780c */ /* 0x000fe40000701070 */
[----:B------:R-:W-:Y:S02]  /*2200*/  F2FP.F16.F32.PACK_AB R90, R93, R92 ;  /* 0x0000005c5d5a723e */ /* 0x000fe400000000ff */
[----:B------:R-:W-:Y:S02]  /*2210*/  LOP3.LUT R0, R3, 0x1800, R0, 0xf8, !PT ;  /* 0x0000180003007812 */ /* 0x000fe400078ef800 */
[----:B------:R-:W-:Y:S01]  /*2220*/  F2FP.F16.F32.PACK_AB R91, R95, R94 ;  /* 0x0000005e5f5b723e */ /* 0x000fe200000000ff */
[----:B------:R-:W1:Y:S02]  /*2230*/  @!P2 SYNCS.CCTL.IV [UR20+0x10000] ;  /* 0x01000000ff00a9b1 */ /* 0x000e640008000014 */
[----:B-1----:R-:W-:Y:S01]  /*2240*/  BAR.SYNC.DEFER_BLOCKING 0x0 ;  /* 0x0000000000007b1d */ /* 0x002fe20000010000 */
[C---:B------:R-:W-:Y:S01]  /*2250*/  LOP3.LUT R3, R0.reuse, 0x20, RZ, 0x3c, !PT ;  /* 0x0000002000037812 */ /* 0x040fe200078e3cff */
[----:B------:R-:W-:Y:S01]  /*2260*/  VIADD R2, R0, UR20 ;  /* 0x0000001400027c36 */ /* 0x000fe20008000000 */
[----:B------:R-:W-:-:S02]  /*2270*/  F2FP.F16.F32.PACK_AB R121, R123, R122 ;  /* 0x0000007a7b79723e */ /* 0x000fc400000000ff */
[----:B------:R-:W-:Y:S01]  /*2280*/  F2FP.F16.F32.PACK_AB R24, R25, R24 ;  /* 0x000000181918723e */ /* 0x000fe200000000ff */
[----:B------:R-:W-:Y:S01]  /*2290*/  VIADD R3, R3, UR20 ;  /* 0x0000001403037c36 */ /* 0x000fe20008000000 */
[----:B------:R-:W-:Y:S01]  /*22a0*/  F2FP.F16.F32.PACK_AB R122, R125, R124 ;  /* 0x0000007c7d7a723e */ /* 0x000fe200000000ff */
[----:B------:R-:W-:Y:S01]  /*22b0*/  VOTEU.ANY UP0, P0 ;  /* 0x00000000003f7886 */ /* 0x000fe20000000100 */
[----:B------:R-:W-:Y:S01]  /*22c0*/  F2FP.F16.F32.PACK_AB R123, R127, R126 ;  /* 0x0000007e7f7b723e */ /* 0x000fe200000000ff */
[----:B------:R-:W-:Y:S01]  /*22d0*/  VOTEU.ANY UP1, P0 ;  /* 0x00000000003f7886 */ /* 0x000fe20000020100 */
[----:B------:R-:W-:Y:S02]  /*22e0*/  F2FP.F16.F32.PACK_AB R25, R27, R26 ;  /* 0x0000001a1b19723e */ /* 0x000fe400000000ff */
[----:B------:R-:W-:Y:S01]  /*22f0*/  F2FP.F16.F32.PACK_AB R56, R57, R56 ;  /* 0x000000383938723e */ /* 0x000fe200000000ff */
[----:B---3--:R-:W-:Y:S01]  /*2300*/  @UP0 UMOV UR6, UR26 ;  /* 0x0000001a00060c82 */ /* 0x008fe20008000000 */
[----:B------:R-:W-:Y:S01]  /*2310*/  F2FP.F16.F32.PACK_AB R96, R97, R96 ;  /* 0x000000606160723e */ /* 0x000fe200000000ff */
[----:B------:R-:W-:Y:S01]  /*2320*/  @UP0 UMOV UR7, UR27 ;  /* 0x0000001b00070c82 */ /* 0x000fe20008000000 */
[----:B------:R-:W-:-:S02]  /*2330*/  F2FP.F16.F32.PACK_AB R26, R29, R28 ;  /* 0x0000001c1d1a723e */ /* 0x000fc400000000ff */
[----:B------:R-:W-:Y:S02]  /*2340*/  F2FP.F16.F32.PACK_AB R27, R31, R30 ;  /* 0x0000001e1f1b723e */ /* 0x000fe400000000ff */
[----:B------:R-:W-:Y:S02]  /*2350*/  F2FP.F16.F32.PACK_AB R57, R59, R58 ;  /* 0x0000003a3b39723e */ /* 0x000fe400000000ff */
[----:B------:R-:W-:Y:S01]  /*2360*/  F2FP.F16.F32.PACK_AB R97, R99, R98 ;  /* 0x000000626361723e */ /* 0x000fe200000000ff */
[----:B------:R-:W1:Y:S02]  /*2370*/  @!P2 SYNCS.CCTL.IV [UR20+0x10008] ;  /* 0x01000800ff00a9b1 */ /* 0x000e640008000014 */
[----:B-1----:R-:W-:Y:S01]  /*2380*/  BAR.SYNC.DEFER_BLOCKING 0x0 ;  /* 0x0000000000007b1d */ /* 0x002fe20000010000 */
[----:B------:R-:W-:Y:S02]  /*2390*/  F2FP.F16.F32.PACK_AB R128, R129, R128 ;  /* 0x000000808180723e */ /* 0x000fe400000000ff */
[----:B------:R-:W-:-:S02]  /*23a0*/  F2FP.F16.F32.PACK_AB R58, R61, R60 ;  /* 0x0000003c3d3a723e */ /* 0x000fc400000000ff */
[----:B------:R-:W-:Y:S02]  /*23b0*/  F2FP.F16.F32.PACK_AB R59, R63, R62 ;  /* 0x0000003e3f3b723e */ /* 0x000fe400000000ff */
[----:B------:R-:W-:Y:S02]  /*23c0*/  LOP3.LUT R4, R0, 0x40, RZ, 0x3c, !PT ;  /* 0x0000004000047812 */ /* 0x000fe400078e3cff */
[----:B------:R-:W-:Y:S02]  /*23d0*/  F2FP.F16.F32.PACK_AB R98, R101, R100 ;  /* 0x000000646562723e */ /* 0x000fe400000000ff */
[----:B------:R-:W-:Y:S01]  /*23e0*/  F2FP.F16.F32.PACK_AB R99, R103, R102 ;  /* 0x000000666763723e */ /* 0x000fe200000000ff */
[----:B------:R-:W-:Y:S01]  /*23f0*/  VIADD R4, R4, UR20 ;  /* 0x0000001404047c36 */ /* 0x000fe20008000000 */
[----:B------:R-:W-:Y:S02]  /*2400*/  F2FP.F16.F32.PACK_AB R129, R131, R130 ;  /* 0x000000828381723e */ /* 0x000fe400000000ff */
[----:B------:R-:W-:-:S02]  /*2410*/  F2FP.F16.F32.PACK_AB R32, R33, R32 ;  /* 0x000000202120723e */ /* 0x000fc400000000ff */
[----:B------:R-:W-:Y:S02]  /*2420*/  F2FP.F16.F32.PACK_AB R130, R133, R132 ;  /* 0x000000848582723e */ /* 0x000fe400000000ff */
[----:B------:R-:W-:Y:S02]  /*2430*/  F2FP.F16.F32.PACK_AB R131, R135, R134 ;  /* 0x000000868783723e */ /* 0x000fe400000000ff */
[----:B------:R-:W-:Y:S02]  /*2440*/  F2FP.F16.F32.PACK_AB R33, R35, R34 ;  /* 0x000000222321723e */ /* 0x000fe400000000ff */
[----:B------:R-:W-:Y:S01]  /*2450*/  F2FP.F16.F32.PACK_AB R64, R65, R64 ;  /* 0x000000404140723e */ /* 0x000fe200000000ff */
[----:B------:R-:W1:Y:S02]  /*2460*/  @!P2 SYNCS.CCTL.IV [UR20+0x10010] ;  /* 0x01001000ff00a9b1 */ /* 0x000e640008000014 */
[----:B-1----:R-:W-:Y:S01]  /*2470*/  BAR.SYNC.DEFER_BLOCKING 0x0 ;  /* 0x0000000000007b1d */ /* 0x002fe20000010000 */
[----:B------:R-:W-:-:S02]  /*2480*/  F2FP.F16.F32.PACK_AB R104, R105, R104 ;  /* 0x000000686968723e */ /* 0x000fc400000000ff */
[----:B------:R-:W-:Y:S02]  /*2490*/  F2FP.F16.F32.PACK_AB R34, R37, R36 ;  /* 0x000000242522723e */ /* 0x000fe400000000ff */
[----:B------:R-:W-:Y:S02]  /*24a0*/  F2FP.F16.F32.PACK_AB R35, R39, R38 ;  /* 0x000000262723723e */ /* 0x000fe400000000ff */
[----:B------:R-:W-:Y:S02]  /*24b0*/  F2FP.F16.F32.PACK_AB R65, R67, R66 ;  /* 0x000000424341723e */ /* 0x000fe400000000ff */
[----:B------:R-:W-:Y:S02]  /*24c0*/  F2FP.F16.F32.PACK_AB R105, R107, R106 ;  /* 0x0000006a6b69723e */ /* 0x000fe400000000ff */
[----:B------:R-:W-:Y:S02]  /*24d0*/  F2FP.F16.F32.PACK_AB R136, R137, R136 ;  /* 0x000000888988723e */ /* 0x000fe400000000ff */
[----:B------:R-:W-:-:S02]  /*24e0*/  F2FP.F16.F32.PACK_AB R66, R69, R68 ;  /* 0x000000444542723e */ /* 0x000fc400000000ff */
[----:B------:R-:W-:Y:S02]  /*24f0*/  F2FP.F16.F32.PACK_AB R67, R71, R70 ;  /* 0x000000464743723e */ /* 0x000fe400000000ff */
[----:B------:R-:W-:Y:S02]  /*2500*/  LOP3.LUT R0, R0, 0x60, RZ, 0x3c, !PT ;  /* 0x0000006000007812 */ /* 0x000fe400078e3cff */
[----:B------:R-:W-:Y:S02]  /*2510*/  F2FP.F16.F32.PACK_AB R106, R109, R108 ;  /* 0x0000006c6d6a723e */ /* 0x000fe400000000ff */
[----:B------:R-:W-:Y:S01]  /*2520*/  F2FP.F16.F32.PACK_AB R107, R111, R110 ;  /* 0x0000006e6f6b723e */ /* 0x000fe200000000ff */
[----:B------:R-:W-:Y:S01]  /*2530*/  VIADD R0, R0, UR20 ;  /* 0x0000001400007c36 */ /* 0x000fe20008000000 */
[----:B------:R-:W-:Y:S01]  /*2540*/  F2FP.F16.F32.PACK_AB R137, R139, R138 ;  /* 0x0000008a8b89723e */ /* 0x000fe200000000ff */
[----:B------:R-:W1:Y:S02]  /*2550*/  @!P2 SYNCS.CCTL.IV [UR20+0x10018] ;  /* 0x01001800ff00a9b1 */ /* 0x000e640008000014 */
[----:B-1----:R-:W-:Y:S01]  /*2560*/  STSM.16.M88.4 [R2], R88 ;  /* 0x0000005802007844 */ /* 0x002fe20000000200 */
[----:B------:R-:W-:-:S02]  /*2570*/  F2FP.F16.F32.PACK_AB R40, R41, R40 ;  /* 0x000000282928723e */ /* 0x000fc400000000ff */
[----:B------:R-:W-:Y:S01]  /*2580*/  F2FP.F16.F32.PACK_AB R138, R141, R140 ;  /* 0x0000008c8d8a723e */ /* 0x000fe200000000ff */
[----:B------:R-:W-:Y:S01]  /*2590*/  STSM.16.M88.4 [R2+0x4000], R120 ;  /* 0x0040007802007844 */ /* 0x000fe20000000200 */
[----:B------:R-:W-:Y:S02]  /*25a0*/  F2FP.F16.F32.PACK_AB R139, R143, R142 ;  /* 0x0000008e8f8b723e */ /* 0x000fe400000000ff */
[----:B------:R-:W-:Y:S01]  /*25b0*/  F2FP.F16.F32.PACK_AB R41, R43, R42 ;  /* 0x0000002a2b29723e */ /* 0x000fe200000000ff */
[----:B------:R-:W-:Y:S01]  /*25c0*/  STSM.16.M88.4 [R2+0x2000], R24 ;  /* 0x0020001802007844 */ /* 0x000fe20000000200 */
[----:B------:R-:W-:Y:S02]  /*25d0*/  F2FP.F16.F32.PACK_AB R72, R73, R72 ;  /* 0x000000484948723e */ /* 0x000fe400000000ff */
[----:B------:R-:W-:Y:S01]  /*25e0*/  F2FP.F16.F32.PACK_AB R112, R113, R112 ;  /* 0x000000707170723e */ /* 0x000fe200000000ff */
[----:B------:R-:W-:Y:S01]  /*25f0*/  STSM.16.M88.4 [R2+0x6000], R56 ;  /* 0x0060003802007844 */ /* 0x000fe20000000200 */
[----:B------:R-:W-:-:S02]  /*2600*/  F2FP.F16.F32.PACK_AB R42, R45, R44 ;  /* 0x0000002c2d2a723e */ /* 0x000fc400000000ff */
[----:B------:R-:W-:Y:S01]  /*2610*/  F2FP.F16.F32.PACK_AB R43, R47, R46 ;  /* 0x0000002e2f2b723e */ /* 0x000fe200000000ff */
[----:B------:R-:W-:Y:S01]  /*2620*/  STSM.16.M88.4 [R3], R96 ;  /* 0x0000006003007844 */ /* 0x000fe20000000200 */
        /* <DEDUP_REMOVED lines=8> */
[----:B------:R-:W-:Y:S01]  /*26b0*/  STSM.16.M88.4 [R3+0x6000], R64 ;  /* 0x0060004003007844 */ /* 0x000fe20000000200 */
[----:B------:R-:W-:Y:S02]  /*26c0*/  F2FP.F16.F32.PACK_AB R115, R119, R118 ;  /* 0x000000767773723e */ /* 0x000fe400000000ff */
[----:B------:R-:W-:Y:S01]  /*26d0*/  F2FP.F16.F32.PACK_AB R145, R147, R146 ;  /* 0x000000929391723e */ /* 0x000fe200000000ff */
[----:B------:R-:W-:Y:S01]  /*26e0*/  STSM.16.M88.4 [R4], R104 ;  /* 0x0000006804007844 */ /* 0x000fe20000000200 */
        /* <DEDUP_REMOVED lines=11> */
[----:B------:R-:W-:Y:S01]  /*27a0*/  STSM.16.M88.4 [R0], R112 ;  /* 0x0000007000007844 */ /* 0x000fe20000000200 */
[----:B------:R-:W-:-:S02]  /*27b0*/  F2FP.F16.F32.PACK_AB R82, R85, R84 ;  /* 0x000000545552723e */ /* 0x000fc400000000ff */
[----:B------:R-:W-:Y:S01]  /*27c0*/  F2FP.F16.F32.PACK_AB R83, R87, R86 ;  /* 0x000000565753723e */ /* 0x000fe200000000ff */
[----:B------:R-:W-:Y:S04]  /*27d0*/  STSM.16.M88.4 [R0+0x4000], R144 ;  /* 0x0040009000007844 */ /* 0x000fe80000000200 */
[----:B------:R-:W-:Y:S04]  /*27e0*/  STSM.16.M88.4 [R0+0x2000], R48 ;  /* 0x0020003000007844 */ /* 0x000fe80000000200 */
[----:B------:R-:W-:Y:S01]  /*27f0*/  STSM.16.M88.4 [R0+0x6000], R80 ;  /* 0x0060005000007844 */ /* 0x000fe20000000200 */
[----:B------:R1:W-:Y:S06]  /*2800*/  MEMBAR.ALL.CTA ;  /* 0x0000000000007992 */ /* 0x0003ec0000008000 */
[----:B-1----:R-:W1:Y:S02]  /*2810*/  FENCE.VIEW.ASYNC.S ;  /* 0x00000000000073c6 */ /* 0x002e640000000000 */
[----:B-1----:R-:W-:Y:S06]  /*2820*/  BAR.SYNC.DEFER_BLOCKING 0x0 ;  /* 0x0000000000007b1d */ /* 0x002fec0000010000 */
[----:B------:R1:W-:Y:S01]  /*2830*/  @UP1 UTMASTG.2D [UR8], [UR6] ;  /* 0x00000008060013b5 */ /* 0x0003e20008008000 */
[----:B------:R0:W-:Y:S01]  /*2840*/  UTMACMDFLUSH ;  /* 0x00000000000079b7 */ /* 0x0001e20000000000 */
[----:B------:R-:W-:-:S04]  /*2850*/  DEPBAR.LE SB0, 0x0 ;  /* 0x000080000000791a */ /* 0x000fc80000000000 */
[----:B------:R-:W-:Y:S06]  /*2860*/  BAR.SYNC.DEFER_BLOCKING 0x0 ;  /* 0x0000000000007b1d */ /* 0x000fec0000010000 */
[----:B-1----:R-:W-:Y:S05]  /*2870*/  EXIT ;  /* 0x000000000000794d */ /* 0x002fea0003800000 */
.L_x_48:
[----:B------:R-:W1:Y:S02]  /*2880*/  SYNCS.PHASECHK.TRANS64.TRYWAIT P0, [UR34+0x10000], R3 ;  /* 0x01000003ff0075a7 */ /* 0x000e640008000162 */
[----:B-1----:R-:W-:Y:S05]  /*2890*/  @!P0 BRA `(.L_x_48) ;  /* 0xfffffffc00f88947 */ /* 0x002fea000383ffff */
[----:B------:R-:W-:Y:S05]  /*28a0*/  BRA `(.L_x_50) ;  /* 0xfffffff400ac7947 */ /* 0x000fea000383ffff */
.L_x_51:
[----:B------:R-:W-:-:S00]  /*28b0*/  BRA `(.L_x_51) ;  /* 0xfffffffc00fc7947 */ /* 0x000fc0000383ffff */
[----:B------:R-:W-:-:S00]  /*28c0*/  NOP ;  /* 0x0000000000007918 */ /* 0x000fc00000000000 */
        /* <DEDUP_REMOVED lines=11> */
.L_x_52:


//--------------------- .nv.shared.gluon_wgmma    --------------------------
	.section	.nv.shared.gluon_wgmma,"aw",@nobits
	.sectionflags	@""
	.align	16
	.zero		1024


//--------------------- .nv.shared.reserved.0     --------------------------
	.section	.nv.shared.reserved.0,"aw",@nobits
	.weak		__nv_reservedSMEM_offset_0_alias
	.size		__nv_reservedSMEM_offset_0_alias, 0, 0
	.other		__nv_reservedSMEM_offset_0_alias,@"STO_CUDA_RESERVED_SHARED STV_DEFAULT"
__nv_reservedSMEM_offset_0_alias:
	.zero		0


//--------------------- .nv.constant0.gluon_wgmma --------------------------
	.section	.nv.constant0.gluon_wgmma,"a",@progbits
	.sectionflags	@""
	.align	4
.nv.constant0.gluon_wgmma:
	.zero		608


//--------------------- SYMBOLS --------------------------

	.type		.nv.reservedSmem.offset0,@object
	.size		.nv.reservedSmem.offset0,0x4
